// auto-generated by cutlass_sweep.gemm — config: {"arch": "sm_90", "cluster_m": 2, "cluster_n": 1, "dtype": "e5m2", "stages": 3, "tile_k": 32, "tile_m": 256, "tile_n": 128}
#include "cutlass/cutlass.h"
#include "cutlass/gemm/collective/collective_builder.hpp"
#include "cutlass/gemm/device/gemm_universal_adapter.h"
#include "cutlass/gemm/kernel/gemm_universal.hpp"
#include "cutlass/epilogue/collective/collective_builder.hpp"

using ElemA = cutlass::float_e5m2_t;
using ElemB = cutlass::float_e5m2_t;
using ElemCD = cutlass::float_e5m2_t;
using Acc  = float;
using TileShape    = cute::Shape<cute::_256, cute::_128, cute::_32>;
using ClusterShape = cute::Shape<cute::_2, cute::_1, cute::_1>;

using CollectiveEpilogue = typename cutlass::epilogue::collective::CollectiveBuilder<
    cutlass::arch::Sm90, cutlass::arch::OpClassTensorOp,
    TileShape, ClusterShape,
    cutlass::epilogue::collective::EpilogueTileAuto,
    Acc, Acc,
    ElemCD, cutlass::layout::RowMajor, 128 / cutlass::sizeof_bits<ElemCD>::value,
    ElemCD, cutlass::layout::RowMajor, 128 / cutlass::sizeof_bits<ElemCD>::value,
    cutlass::epilogue::collective::EpilogueScheduleAuto
  >::CollectiveOp;

using CollectiveMainloop = typename cutlass::gemm::collective::CollectiveBuilder<
    cutlass::arch::Sm90, cutlass::arch::OpClassTensorOp,
    ElemA, cutlass::layout::RowMajor, 128 / cutlass::sizeof_bits<ElemA>::value,
    ElemB, cutlass::layout::ColumnMajor, 128 / cutlass::sizeof_bits<ElemB>::value,
    Acc,
    TileShape, ClusterShape,
    cutlass::gemm::collective::StageCount<3>,
    cutlass::gemm::collective::KernelScheduleAuto
  >::CollectiveOp;

using GemmKernel = cutlass::gemm::kernel::GemmUniversal<
    cute::Shape<int,int,int,int>,
    CollectiveMainloop,
    CollectiveEpilogue
>;
using Gemm = cutlass::gemm::device::GemmUniversalAdapter<GemmKernel>;

// Force the device kernel symbol into the cubin without needing a host main.
auto* _anchor = &cutlass::device_kernel<GemmKernel>;


// ===== COMPILED SASS (sm_90a) =====

	.target	sm_90a

	.elftype	@"ET_EXEC"


//--------------------- .note.nv.tkinfo           --------------------------
	.section	.note.nv.tkinfo,"",@"SHT_NOTE"
	.sectionflags	@"SHF_NOTE_NV_TKINFO"
	.tkinfo
        /*0018*/ 	.word	0x00000002
        /*0030*/ 	.string	""
        /*0030*/ 	.string	"ptxas"
        /*0030*/ 	.string	"Cuda compilation tools, release 13.0, V13.0.88"
        /*0030*/ 	.string	"Build cuda_13.0.r13.0/compiler.36424714_0"
        /*0030*/ 	.string	"-arch sm_90a -m 64 "



//--------------------- .note.nv.cuinfo           --------------------------
	.section	.note.nv.cuinfo,"",@"SHT_NOTE"
	.sectionflags	@"SHF_NOTE_NV_CUINFO"
        /*0018*/ 	.short	0x0002
        /*001a*/ 	.short	0x005a
        /*001c*/ 	.short	0x0082
	.zero		2


//--------------------- .nv.info                  --------------------------
	.section	.nv.info,"",@"SHT_CUDA_INFO"
	.align	4


	//----- nvinfo : EIATTR_REGCOUNT
	.align		4
        /*0000*/ 	.byte	0x04, 0x2f
        /*0002*/ 	.short	(.L_12 - .L_11)
	.align		4
.L_11:
        /*0004*/ 	.word	index@(_ZN7cutlass13device_kernelINS_4gemm6kernel13GemmUniversalIN4cute5tupleIJiiiiEEENS1_10collective13CollectiveMmaINS1_37MainloopSm90TmaGmmaWarpSpecializedFP8ILi3ENS5_IJNS4_1CILi2EEENSA_ILi1EEESC_EEENS1_35KernelTmaWarpSpecializedCooperativeEEENS5_IJNSA_ILi256EEENSA_ILi128EEENSA_ILi32EEEEEENS_12float_e5m2_tENS5_IJlSC_lEEESK_SL_NS4_8TiledMMAINS4_8MMA_AtomIJNS4_4SM904GMMA31MMA_64x128x32_F32E5M2E5M2_SS_TNILNSP_7ScaleInE1ELSR_1EEEEEENS4_6LayoutISD_NS5_IJSC_NSA_ILi0EEESV_EEEEENS5_IJNS4_10UnderscoreESY_SY_EEEEENS4_13SM90_TMA_LOADENS4_14ComposedLayoutINS4_7SwizzleILi1ELi4ELi3EEENS4_18smem_ptr_flag_bitsILi8EEENSU_INS5_IJNSA_ILi8EEESI_EEENS5_IJSI_SC_EEEEEEEvNS4_8identityENS4_23SM90_TMA_LOAD_MULTICASTES1B_vS1C_EENS_8epilogue10collective6detail29Sm90TmaWarpSpecializedAdapterINS1G_15DefaultEpilogueISK_SL_SL_NS1F_6thread17LinearCombinationISK_Li1EffLNS1K_9ScaleType4KindE0ELNS_15FloatRoundStyleE2ESK_EENS1_15EpilogueDefaultEEEEEvvEEEEvNT_6ParamsE)
        /*0008*/ 	.word	0x000000a8


	//----- nvinfo : EIATTR_FRAME_SIZE
	.align		4
.L_12:
        /*000c*/ 	.byte	0x04, 0x11
        /*000e*/ 	.short	(.L_14 - .L_13)
	.align		4
.L_13:
        /*0010*/ 	.word	index@(_ZN7cutlass13device_kernelINS_4gemm6kernel13GemmUniversalIN4cute5tupleIJiiiiEEENS1_10collective13CollectiveMmaINS1_37MainloopSm90TmaGmmaWarpSpecializedFP8ILi3ENS5_IJNS4_1CILi2EEENSA_ILi1EEESC_EEENS1_35KernelTmaWarpSpecializedCooperativeEEENS5_IJNSA_ILi256EEENSA_ILi128EEENSA_ILi32EEEEEENS_12float_e5m2_tENS5_IJlSC_lEEESK_SL_NS4_8TiledMMAINS4_8MMA_AtomIJNS4_4SM904GMMA31MMA_64x128x32_F32E5M2E5M2_SS_TNILNSP_7ScaleInE1ELSR_1EEEEEENS4_6LayoutISD_NS5_IJSC_NSA_ILi0EEESV_EEEEENS5_IJNS4_10UnderscoreESY_SY_EEEEENS4_13SM90_TMA_LOADENS4_14ComposedLayoutINS4_7SwizzleILi1ELi4ELi3EEENS4_18smem_ptr_flag_bitsILi8EEENSU_INS5_IJNSA_ILi8EEESI_EEENS5_IJSI_SC_EEEEEEEvNS4_8identityENS4_23SM90_TMA_LOAD_MULTICASTES1B_vS1C_EENS_8epilogue10collective6detail29Sm90TmaWarpSpecializedAdapterINS1G_15DefaultEpilogueISK_SL_SL_NS1F_6thread17LinearCombinationISK_Li1EffLNS1K_9ScaleType4KindE0ELNS_15FloatRoundStyleE2ESK_EENS1_15EpilogueDefaultEEEEEvvEEEEvNT_6ParamsE)
        /*0014*/ 	.word	0x00000108


	//----- nvinfo : EIATTR_MIN_STACK_SIZE
	.align		4
.L_14:
        /*0018*/ 	.byte	0x04, 0x12
        /*001a*/ 	.short	(.L_16 - .L_15)
	.align		4
.L_15:
        /*001c*/ 	.word	index@(_ZN7cutlass13device_kernelINS_4gemm6kernel13GemmUniversalIN4cute5tupleIJiiiiEEENS1_10collective13CollectiveMmaINS1_37MainloopSm90TmaGmmaWarpSpecializedFP8ILi3ENS5_IJNS4_1CILi2EEENSA_ILi1EEESC_EEENS1_35KernelTmaWarpSpecializedCooperativeEEENS5_IJNSA_ILi256EEENSA_ILi128EEENSA_ILi32EEEEEENS_12float_e5m2_tENS5_IJlSC_lEEESK_SL_NS4_8TiledMMAINS4_8MMA_AtomIJNS4_4SM904GMMA31MMA_64x128x32_F32E5M2E5M2_SS_TNILNSP_7ScaleInE1ELSR_1EEEEEENS4_6LayoutISD_NS5_IJSC_NSA_ILi0EEESV_EEEEENS5_IJNS4_10UnderscoreESY_SY_EEEEENS4_13SM90_TMA_LOADENS4_14ComposedLayoutINS4_7SwizzleILi1ELi4ELi3EEENS4_18smem_ptr_flag_bitsILi8EEENSU_INS5_IJNSA_ILi8EEESI_EEENS5_IJSI_SC_EEEEEEEvNS4_8identityENS4_23SM90_TMA_LOAD_MULTICASTES1B_vS1C_EENS_8epilogue10collective6detail29Sm90TmaWarpSpecializedAdapterINS1G_15DefaultEpilogueISK_SL_SL_NS1F_6thread17LinearCombinationISK_Li1EffLNS1K_9ScaleType4KindE0ELNS_15FloatRoundStyleE2ESK_EENS1_15EpilogueDefaultEEEEEvvEEEEvNT_6ParamsE)
        /*0020*/ 	.word	0x00000108
.L_16:


//--------------------- .nv.compat                --------------------------
	.section	.nv.compat,"",@"SHT_CUDA_COMPAT_INFO"
	.align	4
        /*0000*/ 	.byte	0x02, 0x09, 0x01, 0x00, 0x02, 0x02, 0x04, 0x00, 0x02, 0x05, 0x05, 0x00, 0x03, 0x07, 0x01, 0x01
        /*0010*/ 	.byte	0x02, 0x03, 0x01, 0x00, 0x02, 0x06, 0x01, 0x00, 0x04, 0x0b, 0x08, 0x00, 0x00, 0x00, 0x00, 0x00
        /*0020*/ 	.byte	0x00, 0x00, 0x00, 0x00


//--------------------- .nv.info._ZN7cutlass13device_kernelINS_4gemm6kernel13GemmUniversalIN4cute5tupleIJiiiiEEENS1_10collective13CollectiveMmaINS1_37MainloopSm90TmaGmmaWarpSpecializedFP8ILi3ENS5_IJNS4_1CILi2EEENSA_ILi1EEESC_EEENS1_35KernelTmaWarpSpecializedCooperativeEEENS5_IJNSA_ILi256EEENSA_ILi128EEENSA_ILi32EEEEEENS_12float_e5m2_tENS5_IJlSC_lEEESK_SL_NS4_8TiledMMAINS4_8MMA_AtomIJNS4_4SM904GMMA31MMA_64x128x32_F32E5M2E5M2_SS_TNILNSP_7ScaleInE1ELSR_1EEEEEENS4_6LayoutISD_NS5_IJSC_NSA_ILi0EEESV_EEEEENS5_IJNS4_10UnderscoreESY_SY_EEEEENS4_13SM90_TMA_LOADENS4_14ComposedLayoutINS4_7SwizzleILi1ELi4ELi3EEENS4_18smem_ptr_flag_bitsILi8EEENSU_INS5_IJNSA_ILi8EEESI_EEENS5_IJSI_SC_EEEEEEEvNS4_8identityENS4_23SM90_TMA_LOAD_MULTICASTES1B_vS1C_EENS_8epilogue10collective6detail29Sm90TmaWarpSpecializedAdapterINS1G_15DefaultEpilogueISK_SL_SL_NS1F_6thread17LinearCombinationISK_Li1EffLNS1K_9ScaleType4KindE0ELNS_15FloatRoundStyleE2ESK_EENS1_15EpilogueDefaultEEEEEvvEEEEvNT_6ParamsE --------------------------
	.section	.nv.info._ZN7cutlass13device_kernelINS_4gemm6kernel13GemmUniversalIN4cute5tupleIJiiiiEEENS1_10collective13CollectiveMmaINS1_37MainloopSm90TmaGmmaWarpSpecializedFP8ILi3ENS5_IJNS4_1CILi2EEENSA_ILi1EEESC_EEENS1_35KernelTmaWarpSpecializedCooperativeEEENS5_IJNSA_ILi256EEENSA_ILi128EEENSA_ILi32EEEEEENS_12float_e5m2_tENS5_IJlSC_lEEESK_SL_NS4_8TiledMMAINS4_8MMA_AtomIJNS4_4SM904GMMA31MMA_64x128x32_F32E5M2E5M2_SS_TNILNSP_7ScaleInE1ELSR_1EEEEEENS4_6LayoutISD_NS5_IJSC_NSA_ILi0EEESV_EEEEENS5_IJNS4_10UnderscoreESY_SY_EEEEENS4_13SM90_TMA_LOADENS4_14ComposedLayoutINS4_7SwizzleILi1ELi4ELi3EEENS4_18smem_ptr_flag_bitsILi8EEENSU_INS5_IJNSA_ILi8EEESI_EEENS5_IJSI_SC_EEEEEEEvNS4_8identityENS4_23SM90_TMA_LOAD_MULTICASTES1B_vS1C_EENS_8epilogue10collective6detail29Sm90TmaWarpSpecializedAdapterINS1G_15DefaultEpilogueISK_SL_SL_NS1F_6thread17LinearCombinationISK_Li1EffLNS1K_9ScaleType4KindE0ELNS_15FloatRoundStyleE2ESK_EENS1_15EpilogueDefaultEEEEEvvEEEEvNT_6ParamsE,"",@"SHT_CUDA_INFO"
	.sectionflags	@""
	.align	4


	//----- nvinfo : EIATTR_CUDA_API_VERSION
	.align		4
        /*0000*/ 	.byte	0x04, 0x37
        /*0002*/ 	.short	(.L_18 - .L_17)
.L_17:
        /*0004*/ 	.word	0x00000082


	//----- nvinfo : EIATTR_KPARAM_INFO
	.align		4
.L_18:
        /*0008*/ 	.byte	0x04, 0x17
        /*000a*/ 	.short	(.L_20 - .L_19)
.L_19:
        /*000c*/ 	.word	0x00000000
        /*0010*/ 	.short	0x0000
        /*0012*/ 	.short	0x0070
        /*0014*/ 	.byte	0x00, 0xf0, 0x01, 0x10


	//----- nvinfo : EIATTR_SPARSE_MMA_MASK
	.align		4
.L_20:
        /*0018*/ 	.byte	0x03, 0x50
        /*001a*/ 	.short	0x0000


	//----- nvinfo : EIATTR_MAXREG_COUNT
	.align		4
        /*001c*/ 	.byte	0x03, 0x1b
        /*001e*/ 	.short	0x00a8


	//----- nvinfo : EIATTR_NUM_BARRIERS
	.align		4
        /*0020*/ 	.byte	0x02, 0x4c
        /*0022*/ 	.byte	0x01
	.zero		1


	//----- nvinfo : EIATTR_ANNOTATIONS
	.align		4
        /*0024*/ 	.byte	0x04, 0x55
        /*0026*/ 	.short	(.L_22 - .L_21)


	//   ....[0]....
.L_21:
        /*0028*/ 	.word	0x00000001
        /*002c*/ 	.byte	0xf0, 0x06, 0x00, 0x00, 0x01, 0x00, 0x00, 0x00, 0xe0, 0x07, 0x00, 0x00, 0x01, 0x00, 0x00, 0x00
        /* <DEDUP_REMOVED lines=198> */
        /*0c9c*/ 	.byte	0xe0, 0x03, 0x01, 0x00


	//----- nvinfo : EIATTR_MERCURY_ISA_VERSION
	.align		4
.L_22:
        /*0ca0*/ 	.byte	0x03, 0x5f
        /*0ca2*/ 	.short	0x0101


	//----- nvinfo : EIATTR_INT_WARP_WIDE_INSTR_OFFSETS
	.align		4
        /*0ca4*/ 	.byte	0x04, 0x31
        /*0ca6*/ 	.short	(.L_24 - .L_23)


	//   ....[0]....
.L_23:
        /*0ca8*/ 	.word	0x00000530


	//   ....[1]....
        /*0cac*/ 	.word	0x00000550


	//   ....[2]....
        /*0cb0*/ 	.word	0x000006c0


	//----- nvinfo : EIATTR_COOP_GROUP_MASK_REGIDS
	.align		4
.L_24:
        /*0cb4*/ 	.byte	0x04, 0x29
        /*0cb6*/ 	.short	(.L_26 - .L_25)


	//   ....[0]....
.L_25:
        /*0cb8*/ 	.word	0xffffffff


	//   ....[1]....
        /*0cbc*/ 	.word	0xffffffff


	//   ....[2]....
        /*0cc0*/ 	.word	0xffffffff


	//   ....[3]....
        /*0cc4*/ 	.word	0xffffffff


	//   ....[4]....
        /*0cc8*/ 	.word	0xffffffff


	//   ....[5]....
        /*0ccc*/ 	.word	0xffffffff


	//----- nvinfo : EIATTR_COOP_GROUP_INSTR_OFFSETS
	.align		4
.L_26:
        /*0cd0*/ 	.byte	0x04, 0x28
        /*0cd2*/ 	.short	(.L_28 - .L_27)


	//   ....[0]....
.L_27:
        /*0cd4*/ 	.word	0x00000070


	//   ....[1]....
        /*0cd8*/ 	.word	0x00000080


	//   ....[2]....
        /*0cdc*/ 	.word	0x000001a0


	//   ....[3]....
        /*0ce0*/ 	.word	0x000003a0


	//   ....[4]....
        /*0ce4*/ 	.word	0x00000820


	//   ....[5]....
        /*0ce8*/ 	.word	0x000015a0


	//----- nvinfo : EIATTR_REG_RECONFIG
	.align		4
.L_28:
        /*0cec*/ 	.byte	0x01, 0x54
	.zero		2


	//----- nvinfo : EIATTR_MBARRIER_INSTR_OFFSETS
	.align		4
        /*0cf0*/ 	.byte	0x04, 0x39
        /*0cf2*/ 	.short	(.L_30 - .L_29)


	//   ....[0]....
.L_29:
        /*0cf4*/ 	.word	0x00000320
        /*0cf8*/ 	.word	0x000000ff
        /*0cfc*/ 	.word	0x00000000
        /*0d00*/ 	.short	0x0100
        /*0d02*/ 	.byte	0x09
	.zero		1


	//   ....[1]....
        /*0d04*/ 	.word	0x00000330
        /*0d08*/ 	.word	0x000000ff
        /*0d0c*/ 	.word	0x00000018
        /*0d10*/ 	.short	0x0100
        /*0d12*/ 	.byte	0x09
	.zero		1


	//   ....[2]....
        /*0d14*/ 	.word	0x00000340
        /*0d18*/ 	.word	0x000000ff
        /*0d1c*/ 	.word	0x00000008
        /*0d20*/ 	.short	0x0100
        /*0d22*/ 	.byte	0x09
	.zero		1


	//   ....[3]....
        /*0d24*/ 	.word	0x00000350
        /*0d28*/ 	.word	0x000000ff
        /*0d2c*/ 	.word	0x00000020
        /*0d30*/ 	.short	0x0100
        /*0d32*/ 	.byte	0x09
	.zero		1


	//   ....[4]....
        /*0d34*/ 	.word	0x00000360
        /*0d38*/ 	.word	0x000000ff
        /*0d3c*/ 	.word	0x00000010
        /*0d40*/ 	.short	0x0100
        /*0d42*/ 	.byte	0x09
	.zero		1


	//   ....[5]....
        /*0d44*/ 	.word	0x00000370
        /*0d48*/ 	.word	0x000000ff
        /*0d4c*/ 	.word	0x00000028
        /*0d50*/ 	.short	0x0100
        /*0d52*/ 	.byte	0x09
	.zero		1


	//   ....[6]....
        /*0d54*/ 	.word	0x00000750
        /*0d58*/ 	.word	0x000000ff
        /*0d5c*/ 	.word	0x00000040
        /*0d60*/ 	.short	0x0100
        /*0d62*/ 	.byte	0x06
	.zero		1


	//   ....[7]....
        /*0d64*/ 	.word	0x000007c0
        /*0d68*/ 	.word	0x000000ff
        /*0d6c*/ 	.word	0x00000048
        /*0d70*/ 	.short	0x0100
        /*0d72*/ 	.byte	0x06
	.zero		1


	//   ....[8]....
        /*0d74*/ 	.word	0x00001db0
        /*0d78*/ 	.word	0x000000ff
        /*0d7c*/ 	.word	0x00000000
        /*0d80*/ 	.short	0x010a
        /*0d82*/ 	.byte	0x07
	.zero		1


	//   ....[9]....
        /*0d84*/ 	.word	0x00001e10
        /*0d88*/ 	.word	0x000000ff
        /*0d8c*/ 	.word	0x00000000
        /*0d90*/ 	.short	0x010a
        /*0d92*/ 	.byte	0x07
	.zero		1


	//   ....[10]....
        /*0d94*/ 	.word	0x00002fe0
        /*0d98*/ 	.word	0x000000ff
        /*0d9c*/ 	.word	0x00000000
        /*0da0*/ 	.short	0x010a
        /*0da2*/ 	.byte	0x09
	.zero		1


	//   ....[11]....
        /*0da4*/ 	.word	0x00003020
        /*0da8*/ 	.word	0x000000ff
        /*0dac*/ 	.word	0x00000000
        /*0db0*/ 	.short	0x010a
        /*0db2*/ 	.byte	0x09
	.zero		1


	//   ....[12]....
        /*0db4*/ 	.word	0x00004090
        /*0db8*/ 	.word	0x000000e5
        /*0dbc*/ 	.word	0x00000000
        /*0dc0*/ 	.short	0x0101
        /*0dc2*/ 	.byte	0x3f
	.zero		1


	//   ....[13]....
        /*0dc4*/ 	.word	0x000052b0
        /*0dc8*/ 	.word	0x00000018
        /*0dcc*/ 	.word	0x00000000
        /*0dd0*/ 	.short	0x0101
        /*0dd2*/ 	.byte	0x3f
	.zero		1


	//   ....[14]....
        /*0dd4*/ 	.word	0x0000f670
        /*0dd8*/ 	.word	0x0000000d
        /*0ddc*/ 	.word	0x00000018
        /*0de0*/ 	.short	0x010a
        /*0de2*/ 	.byte	0x3f
	.zero		1


	//   ....[15]....
        /*0de4*/ 	.word	0x0000fa50
        /*0de8*/ 	.word	0x00000004
        /*0dec*/ 	.word	0x00000048
        /*0df0*/ 	.short	0x0101
        /*0df2*/ 	.byte	0x3f
	.zero		1


	//   ....[16]....
        /*0df4*/ 	.word	0x000101c0
        /*0df8*/ 	.word	0x00000005
        /*0dfc*/ 	.word	0x00000000
        /*0e00*/ 	.short	0x010a
        /*0e02*/ 	.byte	0x3f
	.zero		1


	//   ....[17]....
        /*0e04*/ 	.word	0x00010240
        /*0e08*/ 	.word	0x00000007
        /*0e0c*/ 	.word	0x00000000
        /*0e10*/ 	.short	0x010a
        /*0e12*/ 	.byte	0x3f
	.zero		1


	//   ....[18]....
        /*0e14*/ 	.word	0x000102d0
        /*0e18*/ 	.word	0x00000003
        /*0e1c*/ 	.word	0x00000000
        /*0e20*/ 	.short	0x010a
        /*0e22*/ 	.byte	0x3f
	.zero		1


	//   ....[19]....
        /*0e24*/ 	.word	0x00010340
        /*0e28*/ 	.word	0x00000003
        /*0e2c*/ 	.word	0x00000000
        /*0e30*/ 	.short	0x010a
        /*0e32*/ 	.byte	0x3f
	.zero		1


	//   ....[20]....
        /*0e34*/ 	.word	0x000103b0
        /*0e38*/ 	.word	0x00000000
        /*0e3c*/ 	.word	0x00000000
        /*0e40*/ 	.short	0x010a
        /*0e42*/ 	.byte	0x3f
	.zero		1


	//   ....[21]....
        /*0e44*/ 	.word	0x00010490
        /*0e48*/ 	.word	0x0000000d
        /*0e4c*/ 	.word	0x00000018
        /*0e50*/ 	.short	0x010a
        /*0e52*/ 	.byte	0x3f
	.zero		1


	//   ....[22]....
        /*0e54*/ 	.word	0x00010560
        /*0e58*/ 	.word	0x00000005
        /*0e5c*/ 	.word	0x00000000
        /*0e60*/ 	.short	0x010a
        /*0e62*/ 	.byte	0x3f
	.zero		1


	//   ....[23]....
        /*0e64*/ 	.word	0x000105b0
        /*0e68*/ 	.word	0x00000007
        /*0e6c*/ 	.word	0x00000000
        /*0e70*/ 	.short	0x010a
        /*0e72*/ 	.byte	0x3f
	.zero		1


	//----- nvinfo : EIATTR_NUM_MBARRIERS
	.align		4
.L_30:
        /*0e74*/ 	.byte	0x03, 0x38
        /*0e76*/ 	.short	0x0008


	//----- nvinfo : EIATTR_EXIT_INSTR_OFFSETS
	.align		4
        /*0e78*/ 	.byte	0x04, 0x1c
        /*0e7a*/ 	.short	(.L_32 - .L_31)


	//   ....[0]....
.L_31:
        /*0e7c*/ 	.word	0x000009b0


	//   ....[1]....
        /*0e80*/ 	.word	0x00001240


	//   ....[2]....
        /*0e84*/ 	.word	0x0000ed50


	//   ....[3]....
        /*0e88*/ 	.word	0x0000f2e0


	//   ....[4]....
        /*0e8c*/ 	.word	0x00010320


	//----- nvinfo : EIATTR_MAX_THREADS
	.align		4
.L_32:
        /*0e90*/ 	.byte	0x04, 0x05
        /*0e92*/ 	.short	(.L_34 - .L_33)
.L_33:
        /*0e94*/ 	.word	0x00000180
        /*0e98*/ 	.word	0x00000001
        /*0e9c*/ 	.word	0x00000001


	//----- nvinfo : EIATTR_CRS_STACK_SIZE
	.align		4
.L_34:
        /*0ea0*/ 	.byte	0x04, 0x1e
        /*0ea2*/ 	.short	(.L_36 - .L_35)
.L_35:
        /*0ea4*/ 	.word	0x00000000


	//----- nvinfo : EIATTR_CBANK_PARAM_SIZE
	.align		4
.L_36:
        /*0ea8*/ 	.byte	0x03, 0x19
        /*0eaa*/ 	.short	0x0470


	//----- nvinfo : EIATTR_PARAM_CBANK
	.align		4
        /*0eac*/ 	.byte	0x04, 0x0a
        /*0eae*/ 	.short	(.L_38 - .L_37)
	.align		4
.L_37:
        /*0eb0*/ 	.word	index@(.nv.constant0._ZN7cutlass13device_kernelINS_4gemm6kernel13GemmUniversalIN4cute5tupleIJiiiiEEENS1_10collective13CollectiveMmaINS1_37MainloopSm90TmaGmmaWarpSpecializedFP8ILi3ENS5_IJNS4_1CILi2EEENSA_ILi1EEESC_EEENS1_35KernelTmaWarpSpecializedCooperativeEEENS5_IJNSA_ILi256EEENSA_ILi128EEENSA_ILi32EEEEEENS_12float_e5m2_tENS5_IJlSC_lEEESK_SL_NS4_8TiledMMAINS4_8MMA_AtomIJNS4_4SM904GMMA31MMA_64x128x32_F32E5M2E5M2_SS_TNILNSP_7ScaleInE1ELSR_1EEEEEENS4_6LayoutISD_NS5_IJSC_NSA_ILi0EEESV_EEEEENS5_IJNS4_10UnderscoreESY_SY_EEEEENS4_13SM90_TMA_LOADENS4_14ComposedLayoutINS4_7SwizzleILi1ELi4ELi3EEENS4_18smem_ptr_flag_bitsILi8EEENSU_INS5_IJNSA_ILi8EEESI_EEENS5_IJSI_SC_EEEEEEEvNS4_8identityENS4_23SM90_TMA_LOAD_MULTICASTES1B_vS1C_EENS_8epilogue10collective6detail29Sm90TmaWarpSpecializedAdapterINS1G_15DefaultEpilogueISK_SL_SL_NS1F_6thread17LinearCombinationISK_Li1EffLNS1K_9ScaleType4KindE0ELNS_15FloatRoundStyleE2ESK_EENS1_15EpilogueDefaultEEEEEvvEEEEvNT_6ParamsE)
        /*0eb4*/ 	.short	0x0210
        /*0eb6*/ 	.short	0x0470


	//----- nvinfo : EIATTR_SW_WAR
	.align		4
.L_38:
        /*0eb8*/ 	.byte	0x04, 0x36
        /*0eba*/ 	.short	(.L_40 - .L_39)
.L_39:
        /*0ebc*/ 	.word	0x00000008
.L_40:


//--------------------- .nv.callgraph             --------------------------
	.section	.nv.callgraph,"",@"SHT_CUDA_CALLGRAPH"
	.align	4
	.sectionentsize	8
	.align		4
        /*0000*/ 	.word	0x00000000
	.align		4
        /*0004*/ 	.word	0xffffffff
	.align		4
        /*0008*/ 	.word	0x00000000
	.align		4
        /*000c*/ 	.word	0xfffffffe
	.align		4
        /*0010*/ 	.word	0x00000000
	.align		4
        /*0014*/ 	.word	0xfffffffd
	.align		4
        /*0018*/ 	.word	0x00000000
	.align		4
        /*001c*/ 	.word	0xfffffffc


//--------------------- .nv.constant4             --------------------------
	.section	.nv.constant4,"a",@progbits
	.align	8
	.align		8
.nv.constant4:
        /*0000*/ 	.dword	_ZN39_INTERNAL_c07fa8e6_4_k_cu_5bfb7967_53854cuda3std3__45__cpo5beginE
	.align		8
        /*0008*/ 	.dword	_ZN39_INTERNAL_c07fa8e6_4_k_cu_5bfb7967_53854cuda3std3__45__cpo3endE
	.align		8
        /*0010*/ 	.dword	_ZN39_INTERNAL_c07fa8e6_4_k_cu_5bfb7967_53854cuda3std3__45__cpo6cbeginE
	.align		8
        /*0018*/ 	.dword	_ZN39_INTERNAL_c07fa8e6_4_k_cu_5bfb7967_53854cuda3std3__45__cpo4cendE
	.align		8
        /*0020*/ 	.dword	_ZN39_INTERNAL_c07fa8e6_4_k_cu_5bfb7967_53854cuda3std3__441_GLOBAL__N__c07fa8e6_4_k_cu_5bfb7967_53856ignoreE
	.align		8
        /*0028*/ 	.dword	_ZN39_INTERNAL_c07fa8e6_4_k_cu_5bfb7967_53854cuda3std3__419piecewise_constructE
	.align		8
        /*0030*/ 	.dword	_ZN39_INTERNAL_c07fa8e6_4_k_cu_5bfb7967_53854cuda3std3__48in_placeE
	.align		8
        /*0038*/ 	.dword	_ZN39_INTERNAL_c07fa8e6_4_k_cu_5bfb7967_53854cuda3std6ranges3__45__cpo4swapE
	.align		8
        /*0040*/ 	.dword	_ZN39_INTERNAL_c07fa8e6_4_k_cu_5bfb7967_53854cuda3std6ranges3__45__cpo9iter_moveE
	.align		8
        /*0048*/ 	.dword	_ZN39_INTERNAL_c07fa8e6_4_k_cu_5bfb7967_53854cute7productE
	.align		8
        /*0050*/ 	.dword	_ZN39_INTERNAL_c07fa8e6_4_k_cu_5bfb7967_53854cute1_E


//--------------------- .text._ZN7cutlass13device_kernelINS_4gemm6kernel13GemmUniversalIN4cute5tupleIJiiiiEEENS1_10collective13CollectiveMmaINS1_37MainloopSm90TmaGmmaWarpSpecializedFP8ILi3ENS5_IJNS4_1CILi2EEENSA_ILi1EEESC_EEENS1_35KernelTmaWarpSpecializedCooperativeEEENS5_IJNSA_ILi256EEENSA_ILi128EEENSA_ILi32EEEEEENS_12float_e5m2_tENS5_IJlSC_lEEESK_SL_NS4_8TiledMMAINS4_8MMA_AtomIJNS4_4SM904GMMA31MMA_64x128x32_F32E5M2E5M2_SS_TNILNSP_7ScaleInE1ELSR_1EEEEEENS4_6LayoutISD_NS5_IJSC_NSA_ILi0EEESV_EEEEENS5_IJNS4_10UnderscoreESY_SY_EEEEENS4_13SM90_TMA_LOADENS4_14ComposedLayoutINS4_7SwizzleILi1ELi4ELi3EEENS4_18smem_ptr_flag_bitsILi8EEENSU_INS5_IJNSA_ILi8EEESI_EEENS5_IJSI_SC_EEEEEEEvNS4_8identityENS4_23SM90_TMA_LOAD_MULTICASTES1B_vS1C_EENS_8epilogue10collective6detail29Sm90TmaWarpSpecializedAdapterINS1G_15DefaultEpilogueISK_SL_SL_NS1F_6thread17LinearCombinationISK_Li1EffLNS1K_9ScaleType4KindE0ELNS_15FloatRoundStyleE2ESK_EENS1_15EpilogueDefaultEEEEEvvEEEEvNT_6ParamsE --------------------------
	.section	.text._ZN7cutlass13device_kernelINS_4gemm6kernel13GemmUniversalIN4cute5tupleIJiiiiEEENS1_10collective13CollectiveMmaINS1_37MainloopSm90TmaGmmaWarpSpecializedFP8ILi3ENS5_IJNS4_1CILi2EEENSA_ILi1EEESC_EEENS1_35KernelTmaWarpSpecializedCooperativeEEENS5_IJNSA_ILi256EEENSA_ILi128EEENSA_ILi32EEEEEENS_12float_e5m2_tENS5_IJlSC_lEEESK_SL_NS4_8TiledMMAINS4_8MMA_AtomIJNS4_4SM904GMMA31MMA_64x128x32_F32E5M2E5M2_SS_TNILNSP_7ScaleInE1ELSR_1EEEEEENS4_6LayoutISD_NS5_IJSC_NSA_ILi0EEESV_EEEEENS5_IJNS4_10UnderscoreESY_SY_EEEEENS4_13SM90_TMA_LOADENS4_14ComposedLayoutINS4_7SwizzleILi1ELi4ELi3EEENS4_18smem_ptr_flag_bitsILi8EEENSU_INS5_IJNSA_ILi8EEESI_EEENS5_IJSI_SC_EEEEEEEvNS4_8identityENS4_23SM90_TMA_LOAD_MULTICASTES1B_vS1C_EENS_8epilogue10collective6detail29Sm90TmaWarpSpecializedAdapterINS1G_15DefaultEpilogueISK_SL_SL_NS1F_6thread17LinearCombinationISK_Li1EffLNS1K_9ScaleType4KindE0ELNS_15FloatRoundStyleE2ESK_EENS1_15EpilogueDefaultEEEEEvvEEEEvNT_6ParamsE,"ax",@progbits
	.align	128
.text._ZN7cutlass13device_kernelINS_4gemm6kernel13GemmUniversalIN4cute5tupleIJiiiiEEENS1_10collective13CollectiveMmaINS1_37MainloopSm90TmaGmmaWarpSpecializedFP8ILi3ENS5_IJNS4_1CILi2EEENSA_ILi1EEESC_EEENS1_35KernelTmaWarpSpecializedCooperativeEEENS5_IJNSA_ILi256EEENSA_ILi128EEENSA_ILi32EEEEEENS_12float_e5m2_tENS5_IJlSC_lEEESK_SL_NS4_8TiledMMAINS4_8MMA_AtomIJNS4_4SM904GMMA31MMA_64x128x32_F32E5M2E5M2_SS_TNILNSP_7ScaleInE1ELSR_1EEEEEENS4_6LayoutISD_NS5_IJSC_NSA_ILi0EEESV_EEEEENS5_IJNS4_10UnderscoreESY_SY_EEEEENS4_13SM90_TMA_LOADENS4_14ComposedLayoutINS4_7SwizzleILi1ELi4ELi3EEENS4_18smem_ptr_flag_bitsILi8EEENSU_INS5_IJNSA_ILi8EEESI_EEENS5_IJSI_SC_EEEEEEEvNS4_8identityENS4_23SM90_TMA_LOAD_MULTICASTES1B_vS1C_EENS_8epilogue10collective6detail29Sm90TmaWarpSpecializedAdapterINS1G_15DefaultEpilogueISK_SL_SL_NS1F_6thread17LinearCombinationISK_Li1EffLNS1K_9ScaleType4KindE0ELNS_15FloatRoundStyleE2ESK_EENS1_15EpilogueDefaultEEEEEvvEEEEvNT_6ParamsE:
        .type           _ZN7cutlass13device_kernelINS_4gemm6kernel13GemmUniversalIN4cute5tupleIJiiiiEEENS1_10collective13CollectiveMmaINS1_37MainloopSm90TmaGmmaWarpSpecializedFP8ILi3ENS5_IJNS4_1CILi2EEENSA_ILi1EEESC_EEENS1_35KernelTmaWarpSpecializedCooperativeEEENS5_IJNSA_ILi256EEENSA_ILi128EEENSA_ILi32EEEEEENS_12float_e5m2_tENS5_IJlSC_lEEESK_SL_NS4_8TiledMMAINS4_8MMA_AtomIJNS4_4SM904GMMA31MMA_64x128x32_F32E5M2E5M2_SS_TNILNSP_7ScaleInE1ELSR_1EEEEEENS4_6LayoutISD_NS5_IJSC_NSA_ILi0EEESV_EEEEENS5_IJNS4_10UnderscoreESY_SY_EEEEENS4_13SM90_TMA_LOADENS4_14ComposedLayoutINS4_7SwizzleILi1ELi4ELi3EEENS4_18smem_ptr_flag_bitsILi8EEENSU_INS5_IJNSA_ILi8EEESI_EEENS5_IJSI_SC_EEEEEEEvNS4_8identityENS4_23SM90_TMA_LOAD_MULTICASTES1B_vS1C_EENS_8epilogue10collective6detail29Sm90TmaWarpSpecializedAdapterINS1G_15DefaultEpilogueISK_SL_SL_NS1F_6thread17LinearCombinationISK_Li1EffLNS1K_9ScaleType4KindE0ELNS_15FloatRoundStyleE2ESK_EENS1_15EpilogueDefaultEEEEEvvEEEEvNT_6ParamsE,@function
        .size           _ZN7cutlass13device_kernelINS_4gemm6kernel13GemmUniversalIN4cute5tupleIJiiiiEEENS1_10collective13CollectiveMmaINS1_37MainloopSm90TmaGmmaWarpSpecializedFP8ILi3ENS5_IJNS4_1CILi2EEENSA_ILi1EEESC_EEENS1_35KernelTmaWarpSpecializedCooperativeEEENS5_IJNSA_ILi256EEENSA_ILi128EEENSA_ILi32EEEEEENS_12float_e5m2_tENS5_IJlSC_lEEESK_SL_NS4_8TiledMMAINS4_8MMA_AtomIJNS4_4SM904GMMA31MMA_64x128x32_F32E5M2E5M2_SS_TNILNSP_7ScaleInE1ELSR_1EEEEEENS4_6LayoutISD_NS5_IJSC_NSA_ILi0EEESV_EEEEENS5_IJNS4_10UnderscoreESY_SY_EEEEENS4_13SM90_TMA_LOADENS4_14ComposedLayoutINS4_7SwizzleILi1ELi4ELi3EEENS4_18smem_ptr_flag_bitsILi8EEENSU_INS5_IJNSA_ILi8EEESI_EEENS5_IJSI_SC_EEEEEEEvNS4_8identityENS4_23SM90_TMA_LOAD_MULTICASTES1B_vS1C_EENS_8epilogue10collective6detail29Sm90TmaWarpSpecializedAdapterINS1G_15DefaultEpilogueISK_SL_SL_NS1F_6thread17LinearCombinationISK_Li1EffLNS1K_9ScaleType4KindE0ELNS_15FloatRoundStyleE2ESK_EENS1_15EpilogueDefaultEEEEEvvEEEEvNT_6ParamsE,(.L_x_332 - _ZN7cutlass13device_kernelINS_4gemm6kernel13GemmUniversalIN4cute5tupleIJiiiiEEENS1_10collective13CollectiveMmaINS1_37MainloopSm90TmaGmmaWarpSpecializedFP8ILi3ENS5_IJNS4_1CILi2EEENSA_ILi1EEESC_EEENS1_35KernelTmaWarpSpecializedCooperativeEEENS5_IJNSA_ILi256EEENSA_ILi128EEENSA_ILi32EEEEEENS_12float_e5m2_tENS5_IJlSC_lEEESK_SL_NS4_8TiledMMAINS4_8MMA_AtomIJNS4_4SM904GMMA31MMA_64x128x32_F32E5M2E5M2_SS_TNILNSP_7ScaleInE1ELSR_1EEEEEENS4_6LayoutISD_NS5_IJSC_NSA_ILi0EEESV_EEEEENS5_IJNS4_10UnderscoreESY_SY_EEEEENS4_13SM90_TMA_LOADENS4_14ComposedLayoutINS4_7SwizzleILi1ELi4ELi3EEENS4_18smem_ptr_flag_bitsILi8EEENSU_INS5_IJNSA_ILi8EEESI_EEENS5_IJSI_SC_EEEEEEEvNS4_8identityENS4_23SM90_TMA_LOAD_MULTICASTES1B_vS1C_EENS_8epilogue10collective6detail29Sm90TmaWarpSpecializedAdapterINS1G_15DefaultEpilogueISK_SL_SL_NS1F_6thread17LinearCombinationISK_Li1EffLNS1K_9ScaleType4KindE0ELNS_15FloatRoundStyleE2ESK_EENS1_15EpilogueDefaultEEEEEvvEEEEvNT_6ParamsE)
        .other          _ZN7cutlass13device_kernelINS_4gemm6kernel13GemmUniversalIN4cute5tupleIJiiiiEEENS1_10collective13CollectiveMmaINS1_37MainloopSm90TmaGmmaWarpSpecializedFP8ILi3ENS5_IJNS4_1CILi2EEENSA_ILi1EEESC_EEENS1_35KernelTmaWarpSpecializedCooperativeEEENS5_IJNSA_ILi256EEENSA_ILi128EEENSA_ILi32EEEEEENS_12float_e5m2_tENS5_IJlSC_lEEESK_SL_NS4_8TiledMMAINS4_8MMA_AtomIJNS4_4SM904GMMA31MMA_64x128x32_F32E5M2E5M2_SS_TNILNSP_7ScaleInE1ELSR_1EEEEEENS4_6LayoutISD_NS5_IJSC_NSA_ILi0EEESV_EEEEENS5_IJNS4_10UnderscoreESY_SY_EEEEENS4_13SM90_TMA_LOADENS4_14ComposedLayoutINS4_7SwizzleILi1ELi4ELi3EEENS4_18smem_ptr_flag_bitsILi8EEENSU_INS5_IJNSA_ILi8EEESI_EEENS5_IJSI_SC_EEEEEEEvNS4_8identityENS4_23SM90_TMA_LOAD_MULTICASTES1B_vS1C_EENS_8epilogue10collective6detail29Sm90TmaWarpSpecializedAdapterINS1G_15DefaultEpilogueISK_SL_SL_NS1F_6thread17LinearCombinationISK_Li1EffLNS1K_9ScaleType4KindE0ELNS_15FloatRoundStyleE2ESK_EENS1_15EpilogueDefaultEEEEEvvEEEEvNT_6ParamsE,@"STO_CUDA_ENTRY STV_DEFAULT"
_ZN7cutlass13device_kernelINS_4gemm6kernel13GemmUniversalIN4cute5tupleIJiiiiEEENS1_10collective13CollectiveMmaINS1_37MainloopSm90TmaGmmaWarpSpecializedFP8ILi3ENS5_IJNS4_1CILi2EEENSA_ILi1EEESC_EEENS1_35KernelTmaWarpSpecializedCooperativeEEENS5_IJNSA_ILi256EEENSA_ILi128EEENSA_ILi32EEEEEENS_12float_e5m2_tENS5_IJlSC_lEEESK_SL_NS4_8TiledMMAINS4_8MMA_AtomIJNS4_4SM904GMMA31MMA_64x128x32_F32E5M2E5M2_SS_TNILNSP_7ScaleInE1ELSR_1EEEEEENS4_6LayoutISD_NS5_IJSC_NSA_ILi0EEESV_EEEEENS5_IJNS4_10UnderscoreESY_SY_EEEEENS4_13SM90_TMA_LOADENS4_14ComposedLayoutINS4_7SwizzleILi1ELi4ELi3EEENS4_18smem_ptr_flag_bitsILi8EEENSU_INS5_IJNSA_ILi8EEESI_EEENS5_IJSI_SC_EEEEEEEvNS4_8identityENS4_23SM90_TMA_LOAD_MULTICASTES1B_vS1C_EENS_8epilogue10collective6detail29Sm90TmaWarpSpecializedAdapterINS1G_15DefaultEpilogueISK_SL_SL_NS1F_6thread17LinearCombinationISK_Li1EffLNS1K_9ScaleType4KindE0ELNS_15FloatRoundStyleE2ESK_EENS1_15EpilogueDefaultEEEEEvvEEEEvNT_6ParamsE:
[----:B------:R-:W0:Y:S02]  /*0000*/  LDC R1, c[0x0][0x28] ;  /* 0x00000a00ff017b82 */ /* 0x000e240000000800 */
[----:B0-----:R-:W-:Y:S01]  /*0010*/  VIADD R1, R1, 0xfffffef8 ;  /* 0xfffffef801017836 */ /* 0x001fe20000000000 */
[----:B------:R-:W0:Y:S01]  /*0020*/  S2R R4, SR_TID.X ;  /* 0x0000000000047919 */ /* 0x000e220000002100 */
[----:B------:R-:W-:Y:S01]  /*0030*/  ELECT P0, URZ, PT ;  /* 0x00000000003f782f */ /* 0x000fe20003800000 */
[----:B------:R-:W-:Y:S01]  /*0040*/  BSSY B0, `(.L_x_0) ;  /* 0x0000015000007945 */ /* 0x000fe20003800000 */
[--C-:B0-----:R-:W-:Y:S02]  /*0050*/  SHF.R.U32.HI R0, RZ, 0x5, R4.reuse ;  /* 0x00000005ff007819 */ /* 0x101fe40000011604 */
[----:B------:R-:W-:-:S03]  /*0060*/  SHF.R.U32.HI R2, RZ, 0x7, R4 ;  /* 0x00000007ff027819 */ /* 0x000fc60000011604 */
[----:B------:R-:W0:Y:S04]  /*0070*/  SHFL.IDX PT, R3, R0, RZ, 0x1f ;  /* 0x00001fff00037589 */ /* 0x000e2800000e0000 */
[----:B------:R-:W1:Y:S01]  /*0080*/  SHFL.IDX PT, R2, R2, RZ, 0x1f ;  /* 0x00001fff02027589 */ /* 0x000e6200000e0000 */
[----:B0-----:R-:W-:Y:S02]  /*0090*/  R2UR UR4, R3 ;  /* 0x00000000030472ca */ /* 0x001fe400000e0000 */
[----:B-1----:R-:W-:-:S11]  /*00a0*/  R2UR UR6, R2 ;  /* 0x00000000020672ca */ /* 0x002fd600000e0000 */
[----:B------:R-:W-:Y:S02]  /*00b0*/  USHF.R.S32.HI UR5, URZ, 0x1f, UR4 ;  /* 0x0000001f3f057899 */ /* 0x000fe40008011404 */
[----:B------:R-:W-:Y:S02]  /*00c0*/  ISETP.NE.OR P0, PT, RZ, UR4, !P0 ;  /* 0x00000004ff007c0c */ /* 0x000fe4000c705670 */
[----:B------:R-:W-:-:S04]  /*00d0*/  ULEA.HI UR5, UR5, UR4, URZ, 0x2 ;  /* 0x0000000405057291 */ /* 0x000fc8000f8f103f */
[----:B------:R-:W-:-:S04]  /*00e0*/  ULOP3.LUT UR5, UR5, 0xfffffffc, URZ, 0xc0, !UPT ;  /* 0xfffffffc05057892 */ /* 0x000fc8000f8ec03f */
[----:B------:R-:W-:-:S03]  /*00f0*/  UIADD3 UR8, UR4, -UR5, URZ ;  /* 0x8000000504087290 */ /* 0x000fc6000fffe03f */
[----:B------:R-:W-:Y:S09]  /*0100*/  @P0 BRA `(.L_x_1) ;  /* 0x0000000000200947 */ /* 0x000ff20003800000 */
[----:B------:R-:W-:Y:S02]  /*0110*/  ULDC.64 UR4, c[0x0][0x198] ;  /* 0x0000660000047ab9 */ /* 0x000fe40000000a00 */
[----:B------:R-:W-:Y:S02]  /*0120*/  UIADD3 UR10, UP0, UR4, 0xf0, URZ ;  /* 0x000000f0040a7890 */ /* 0x000fe4000ff1e03f */
[----:B------:R-:W-:Y:S02]  /*0130*/  UIADD3 UR4, UP1, UR4, 0x1f0, URZ ;  /* 0x000001f004047890 */ /* 0x000fe4000ff3e03f */
[----:B------:R-:W-:Y:S02]  /*0140*/  UIADD3.X UR11, URZ, UR5, URZ, UP0, !UPT ;  /* 0x000000053f0b7290 */ /* 0x000fe400087fe43f */
[----:B------:R-:W-:-:S07]  /*0150*/  UIADD3.X UR5, URZ, UR5, URZ, UP1, !UPT ;  /* 0x000000053f057290 */ /* 0x000fce0008ffe43f */
[----:B------:R0:W-:Y:S02]  /*0160*/  UTMACCTL.PF [UR10] ;  /* 0x000000000a0079b9 */ /* 0x0001e40008040000 */
[----:B------:R0:W-:Y:S02]  /*0170*/  UTMACCTL.PF [UR4] ;  /* 0x00000000040079b9 */ /* 0x0001e40008040000 */
[----:B0-----:R-:W-:Y:S01]  /*0180*/  NOP ;  /* 0x0000000000007918 */ /* 0x001fe20000000000 */
.L_x_1:
[----:B------:R-:W-:Y:S05]  /*0190*/  BSYNC B0 ;  /* 0x0000000000007941 */ /* 0x000fea0003800000 */
.L_x_0:
[----:B------:R-:W0:Y:S01]  /*01a0*/  SHFL.IDX PT, R3, R0, RZ, 0x1f ;  /* 0x00001fff00037589 */ /* 0x000e2200000e0000 */
[----:B------:R-:W-:Y:S01]  /*01b0*/  UISETP.NE.AND UP0, UPT, UR8, 0x3, UPT ;  /* 0x000000030800788c */ /* 0x000fe2000bf05270 */
[----:B------:R-:W-:Y:S01]  /*01c0*/  ISETP.NE.AND P1, PT, RZ, UR6, PT ;  /* 0x00000006ff007c0c */ /* 0x000fe2000bf25270 */
[----:B------:R-:W-:Y:S02]  /*01d0*/  UIADD3 UR10, UR6, -0x1, URZ ;  /* 0xffffffff060a7890 */ /* 0x000fe4000fffe03f */
[----:B------:R-:W-:Y:S02]  /*01e0*/  UISETP.EQ.OR UP0, UPT, UR8, URZ, !UP0 ;  /* 0x0000003f0800728c */ /* 0x000fe4000c702670 */
[----:B------:R-:W-:Y:S02]  /*01f0*/  UISETP.GE.U32.AND UP1, UPT, UR10, 0x2, UPT ;  /* 0x000000020a00788c */ /* 0x000fe4000bf26070 */
[----:B------:R-:W-:-:S04]  /*0200*/  UISETP.EQ.AND UP0, UPT, UR6, URZ, UP0 ;  /* 0x0000003f0600728c */ /* 0x000fc80008702270 */
[----:B------:R-:W-:-:S04]  /*0210*/  USEL UR13, URZ, 0x1, !UP0 ;  /* 0x000000013f0d7887 */ /* 0x000fc8000c000000 */
[----:B------:R-:W-:Y:S01]  /*0220*/  USEL UR13, UR13, 0x2, UP1 ;  /* 0x000000020d0d7887 */ /* 0x000fe20008800000 */
[----:B0-----:R-:W-:-:S13]  /*0230*/  ISETP.NE.AND P0, PT, R3, RZ, PT ;  /* 0x000000ff0300720c */ /* 0x001fda0003f05270 */
[----:B------:R-:W-:Y:S05]  /*0240*/  @P0 BRA `(.L_x_2) ;  /* 0x0000000000500947 */ /* 0x000fea0003800000 */
[----:B------:R-:W0:Y:S01]  /*0250*/  S2UR UR9, SR_CgaCtaId ;  /* 0x00000000000979c3 */ /* 0x000e220000008800 */
[----:B------:R-:W-:Y:S01]  /*0260*/  UMOV UR4, 0x400 ;  /* 0x0000040000047882 */ /* 0x000fe20000000000 */
[----:B------:R-:W-:Y:S01]  /*0270*/  UMOV UR5, 0x1 ;  /* 0x0000000100057882 */ /* 0x000fe20000000000 */
[----:B------:R-:W-:Y:S01]  /*0280*/  UMOV UR6, 0x4 ;  /* 0x0000000400067882 */ /* 0x000fe20000000000 */
[----:B------:R-:W-:Y:S01]  /*0290*/  ELECT P0, URZ, PT ;  /* 0x00000000003f782f */ /* 0x000fe20003800000 */
[----:B------:R-:W-:-:S04]  /*02a0*/  UIADD3 UR6, -UR6, 0x100000, URZ ;  /* 0x0010000006067890 */ /* 0x000fc8000fffe13f */
[----:B------:R-:W-:Y:S02]  /*02b0*/  USHF.L.U32 UR7, UR6, 0xb, URZ ;  /* 0x0000000b06077899 */ /* 0x000fe4000800063f */
[----:B------:R-:W-:Y:S02]  /*02c0*/  USHF.L.U32 UR6, UR6, 0x1, URZ ;  /* 0x0000000106067899 */ /* 0x000fe4000800063f */
[----:B0-----:R-:W-:Y:S02]  /*02d0*/  ULEA UR9, UR9, UR4, 0x18 ;  /* 0x0000000409097291 */ /* 0x001fe4000f8ec03f */
[----:B------:R-:W-:-:S04]  /*02e0*/  UIADD3 UR4, -UR5, 0x100000, URZ ;  /* 0x0010000005047890 */ /* 0x000fc8000fffe13f */
[----:B------:R-:W-:Y:S02]  /*02f0*/  USHF.L.U32 UR5, UR4, 0xb, URZ ;  /* 0x0000000b04057899 */ /* 0x000fe4000800063f */
[----:B------:R-:W-:Y:S01]  /*0300*/  USHF.L.U32 UR4, UR4, 0x1, URZ ;  /* 0x0000000104047899 */ /* 0x000fe2000800063f */
[----:B------:R-:W0:Y:S11]  /*0310*/  FENCE.VIEW.ASYNC.S ;  /* 0x00000000000073c6 */ /* 0x000e360000000000 */
[----:B0-----:R0:W1:Y:S01]  /*0320*/  SYNCS.EXCH.64 URZ, [UR9], UR4 ;  /* 0x00000004093f75b2 */ /* 0x0010620008000100 */
[----:B------:R0:W2:Y:S01]  /*0330*/  SYNCS.EXCH.64 URZ, [UR9+0x18], UR6 ;  /* 0x00001806093f75b2 */ /* 0x0000a20008000100 */
[----:B------:R0:W3:Y:S01]  /*0340*/  SYNCS.EXCH.64 URZ, [UR9+0x8], UR4 ;  /* 0x00000804093f75b2 */ /* 0x0000e20008000100 */
[----:B------:R0:W4:Y:S01]  /*0350*/  SYNCS.EXCH.64 URZ, [UR9+0x20], UR6 ;  /* 0x00002006093f75b2 */ /* 0x0001220008000100 */
[----:B------:R0:W0:Y:S01]  /*0360*/  SYNCS.EXCH.64 URZ, [UR9+0x10], UR4 ;  /* 0x00001004093f75b2 */ /* 0x0000220008000100 */
[----:B------:R0:W0:Y:S01]  /*0370*/  SYNCS.EXCH.64 URZ, [UR9+0x28], UR6 ;  /* 0x00002806093f75b2 */ /* 0x0000220008000100 */
[----:B------:R-:W-:Y:S01]  /*0380*/  NOP ;  /* 0x0000000000007918 */ /* 0x000fe20000000000 */
.L_x_2:
[----:B------:R-:W-:Y:S01]  /*0390*/  SHF.R.S32.HI R2, RZ, 0x1f, R4 ;  /* 0x0000001fff027819 */ /* 0x000fe20000011404 */
[----:B------:R-:W5:Y:S01]  /*03a0*/  SHFL.IDX PT, R0, R0, RZ, 0x1f ;  /* 0x00001fff00007589 */ /* 0x000f6200000e0000 */
[----:B0-----:R-:W0:Y:S01]  /*03b0*/  S2UR UR9, SR_CTAID.X ;  /* 0x00000000000979c3 */ /* 0x001e220000002500 */
[----:B------:R-:W-:Y:S02]  /*03c0*/  ELECT P0, URZ, PT ;  /* 0x00000000003f782f */ /* 0x000fe40003800000 */
[----:B------:R-:W-:Y:S01]  /*03d0*/  LEA.HI R2, R2, R4, RZ, 0x7 ;  /* 0x0000000402027211 */ /* 0x000fe200078f38ff */
[----:B------:R-:W-:Y:S01]  /*03e0*/  ULDC UR4, c[0x0][0x150] ;  /* 0x0000540000047ab9 */ /* 0x000fe20000000800 */
[----:B------:R-:W-:Y:S01]  /*03f0*/  SHF.R.S32.HI R6, RZ, 0x1f, R3 ;  /* 0x0000001fff067819 */ /* 0x000fe20000011403 */
[----:B------:R-:W-:Y:S01]  /*0400*/  NOP ;  /* 0x0000000000007918 */ /* 0x000fe20000000000 */
[----:B------:R-:W-:Y:S01]  /*0410*/  LOP3.LUT R2, R2, 0xffffff80, RZ, 0xc0, !PT ;  /* 0xffffff8002027812 */ /* 0x000fe200078ec0ff */
[----:B------:R-:W-:Y:S01]  /*0420*/  NOP ;  /* 0x0000000000007918 */ /* 0x000fe20000000000 */
[----:B------:R-:W-:Y:S01]  /*0430*/  LEA.HI R6, R6, R3, RZ, 0x2 ;  /* 0x0000000306067211 */ /* 0x000fe200078f10ff */
[----:B------:R-:W1:Y:S02]  /*0440*/  LDC R8, c[0x0][0x144] ;  /* 0x00005100ff087b82 */ /* 0x000e640000000800 */
[----:B------:R-:W-:Y:S01]  /*0450*/  IMAD.IADD R4, R4, 0x1, -R2 ;  /* 0x0000000104047824 */ /* 0x000fe200078e0a02 */
[----:B------:R-:W-:Y:S01]  /*0460*/  LOP3.LUT R6, R6, 0x3ffffffc, RZ, 0xc0, !PT ;  /* 0x3ffffffc06067812 */ /* 0x000fe200078ec0ff */
[----:B------:R-:W2:Y:S03]  /*0470*/  S2R R2, SR_CTAID.Y ;  /* 0x0000000000027919 */ /* 0x000ea60000002600 */
[----:B------:R-:W-:Y:S01]  /*0480*/  SHF.R.S32.HI R5, RZ, 0x1f, R4 ;  /* 0x0000001fff057819 */ /* 0x000fe20000011404 */
[----:B------:R-:W-:Y:S01]  /*0490*/  IMAD.IADD R6, R3, 0x1, -R6 ;  /* 0x0000000103067824 */ /* 0x000fe200078e0a06 */
[----:B------:R-:W3:Y:S02]  /*04a0*/  LDC R11, c[0x0][0x148] ;  /* 0x00005200ff0b7b82 */ /* 0x000ee40000000800 */
[----:B------:R-:W-:-:S02]  /*04b0*/  LEA.HI R5, R5, R4, RZ, 0x3 ;  /* 0x0000000405057211 */ /* 0x000fc400078f18ff */
[----:B-----5:R-:W-:Y:S02]  /*04c0*/  ISETP.NE.OR P0, PT, R0, RZ, !P0 ;  /* 0x000000ff0000720c */ /* 0x020fe40004705670 */
[--C-:B------:R-:W-:Y:S02]  /*04d0*/  SHF.R.S32.HI R0, RZ, 0x3, R5.reuse ;  /* 0x00000003ff007819 */ /* 0x100fe40000011405 */
[----:B------:R-:W-:Y:S02]  /*04e0*/  SHF.R.S32.HI R5, RZ, 0x1f, R5 ;  /* 0x0000001fff057819 */ /* 0x000fe40000011405 */
[----:B0-----:R-:W-:Y:S02]  /*04f0*/  I2FP.F32.U32 R7, UR9 ;  /* 0x0000000900077c45 */ /* 0x001fe40008201000 */
[----:B------:R-:W-:-:S03]  /*0500*/  LEA.HI R5, R5, R0, RZ, 0x2 ;  /* 0x0000000005057211 */ /* 0x000fc600078f10ff */
[----:B------:R-:W-:Y:S01]  /*0510*/  FMUL R7, R7, UR4 ;  /* 0x0000000407077c20 */ /* 0x000fe20008400000 */
[----:B------:R-:W-:Y:S01]  /*0520*/  LOP3.LUT R5, R5, 0xfffffffc, RZ, 0xc0, !PT ;  /* 0xfffffffc05057812 */ /* 0x000fe200078ec0ff */
[----:B------:R-:W-:Y:S01]  /*0530*/  VOTEU.ALL UP0, P0 ;  /* 0x00000000003f7886 */ /* 0x000fe20000000000 */
[----:B------:R-:W-:Y:S01]  /*0540*/  ULDC UR4, c[0x0][0x154] ;  /* 0x0000550000047ab9 */ /* 0x000fe20000000800 */
[----:B------:R-:W-:Y:S02]  /*0550*/  VOTEU.ALL UP1, P0 ;  /* 0x00000000003f7886 */ /* 0x000fe40000020000 */
[----:B------:R-:W0:Y:S01]  /*0560*/  F2I.U32.TRUNC.NTZ R7, R7 ;  /* 0x0000000700077305 */ /* 0x000e22000020f000 */
[----:B------:R-:W-:Y:S01]  /*0570*/  IMAD.IADD R5, R0, 0x1, -R5 ;  /* 0x0000000100057824 */ /* 0x000fe200078e0a05 */
[----:B------:R-:W5:Y:S01]  /*0580*/  @!UP0 S2UR UR7, SR_CgaCtaId ;  /* 0x00000000000789c3 */ /* 0x000f620000008800 */
[----:B------:R-:W-:Y:S02]  /*0590*/  @!UP0 UMOV UR6, 0x400 ;  /* 0x0000040000068882 */ /* 0x000fe40000000000 */
[----:B------:R-:W-:Y:S01]  /*05a0*/  IMAD R5, R6, 0x4, R5 ;  /* 0x0000000406057824 */ /* 0x000fe200078e0205 */
[----:B--2---:R-:W-:-:S04]  /*05b0*/  I2FP.F32.U32 R9, R2 ;  /* 0x0000000200097245 */ /* 0x004fc80000201000 */
[----:B------:R-:W-:Y:S01]  /*05c0*/  LEA.HI R0, R5, R5, RZ, 0x1 ;  /* 0x0000000505007211 */ /* 0x000fe200078f08ff */
[----:B------:R-:W-:Y:S01]  /*05d0*/  FMUL R9, R9, UR4 ;  /* 0x0000000409097c20 */ /* 0x000fe20008400000 */
[----:B------:R-:W-:Y:S02]  /*05e0*/  UMOV UR4, 0x20 ;  /* 0x0000002000047882 */ /* 0x000fe40000000000 */
[----:B------:R-:W-:Y:S01]  /*05f0*/  LOP3.LUT R6, R0, 0xfffffffe, RZ, 0xc0, !PT ;  /* 0xfffffffe00067812 */ /* 0x000fe200078ec0ff */
[----:B0-----:R-:W-:Y:S01]  /*0600*/  IMAD.MOV R13, RZ, RZ, -R7 ;  /* 0x000000ffff0d7224 */ /* 0x001fe200078e0a07 */
[----:B------:R-:W-:-:S04]  /*0610*/  @!UP0 UIADD3 UR4, -UR4, 0x100000, URZ ;  /* 0x0010000004048890 */ /* 0x000fc8000fffe13f */
[----:B------:R-:W-:Y:S02]  /*0620*/  @!UP0 USHF.L.U32 UR5, UR4, 0xb, URZ ;  /* 0x0000000b04058899 */ /* 0x000fe4000800063f */
[----:B------:R-:W-:Y:S01]  /*0630*/  @!UP0 USHF.L.U32 UR4, UR4, 0x1, URZ ;  /* 0x0000000104048899 */ /* 0x000fe2000800063f */
[----:B------:R-:W0:Y:S01]  /*0640*/  F2I.U32.TRUNC.NTZ R9, R9 ;  /* 0x0000000900097305 */ /* 0x000e22000020f000 */
[----:B-1----:R-:W-:Y:S02]  /*0650*/  IMAD R0, R8, R13, UR9 ;  /* 0x0000000908007e24 */ /* 0x002fe4000f8e020d */
[C---:B------:R-:W-:Y:S02]  /*0660*/  IMAD.IADD R7, R5.reuse, 0x1, -R6 ;  /* 0x0000000105077824 */ /* 0x040fe400078e0a06 */
[----:B------:R-:W-:-:S03]  /*0670*/  IMAD.SHL.U32 R6, R5, 0x4, RZ ;  /* 0x0000000405067824 */ /* 0x000fc600078e00ff */
[----:B------:R-:W-:Y:S01]  /*0680*/  ISETP.NE.AND P2, PT, R7, R0, PT ;  /* 0x000000000700720c */ /* 0x000fe20003f45270 */
[----:B-----5:R-:W-:Y:S01]  /*0690*/  @!UP0 ULEA UR6, UR7, UR6, 0x18 ;  /* 0x0000000607068291 */ /* 0x020fe2000f8ec03f */
[----:B------:R-:W-:Y:S01]  /*06a0*/  LOP3.LUT R10, R5, 0xc, R6, 0x78, !PT ;  /* 0x0000000c050a7812 */ /* 0x000fe200078e7806 */
[----:B------:R-:W1:Y:S01]  /*06b0*/  LDC R7, c[0x0][0x140] ;  /* 0x00005000ff077b82 */ /* 0x000e620000000800 */
[----:B------:R-:W-:Y:S01]  /*06c0*/  VOTEU.ALL UP0, P0 ;  /* 0x00000000003f7886 */ /* 0x000fe20000000000 */
[----:B------:R-:W-:Y:S01]  /*06d0*/  LOP3.LUT P0, RZ, R4, 0x7, RZ, 0xc0, !PT ;  /* 0x0000000704ff7812 */ /* 0x000fe2000780c0ff */
[----:B0-----:R-:W-:Y:S01]  /*06e0*/  IMAD.MOV R12, RZ, RZ, -R9 ;  /* 0x000000ffff0c7224 */ /* 0x001fe200078e0a09 */
[----:B------:R0:W-:Y:S01]  /*06f0*/  STL [R1+0x7c], R10 ;  /* 0x00007c0a01007387 */ /* 0x0001e20000100800 */
[----:B------:R-:W-:Y:S01]  /*0700*/  IMAD.MOV.U32 R4, RZ, RZ, 0x1 ;  /* 0x00000001ff047424 */ /* 0x000fe200078e00ff */
[----:B------:R-:W-:Y:S01]  /*0710*/  ISETP.LT.U32.AND P0, PT, R10, 0x2, !P0 ;  /* 0x000000020a00780c */ /* 0x000fe20004701070 */
[----:B---3--:R-:W-:-:S03]  /*0720*/  IMAD R6, R11, R12, R2 ;  /* 0x0000000c0b067224 */ /* 0x008fc600078e0202 */
[----:B------:R-:W-:Y:S01]  /*0730*/  @P2 LEA.HI R5, R10, R10, RZ, 0x1 ;  /* 0x0000000a0a052211 */ /* 0x000fe200078f08ff */
[----:B------:R-:W2:Y:S02]  /*0740*/  FENCE.VIEW.ASYNC.S ;  /* 0x00000000000073c6 */ /* 0x000ea40000000000 */
[----:B--2---:R0:W2:Y:S01]  /*0750*/  @!UP0 SYNCS.EXCH.64 URZ, [UR6+0x40], UR4 ;  /* 0x00004004063f85b2 */ /* 0x0040a20008000100 */
[----:B------:R-:W-:-:S04]  /*0760*/  @P2 SHF.R.S32.HI R5, RZ, 0x1, R5 ;  /* 0x00000001ff052819 */ /* 0x000fc80000011405 */
[----:B------:R-:W-:Y:S02]  /*0770*/  @P2 ISETP.NE.AND P3, PT, R5, R6, PT ;  /* 0x000000060500220c */ /* 0x000fe40003f65270 */
[----:B------:R-:W-:Y:S02]  /*0780*/  SEL R5, RZ, 0x1, !P0 ;  /* 0x00000001ff057807 */ /* 0x000fe40004000000 */
[----:B------:R-:W-:Y:S02]  /*0790*/  @P2 SEL R4, RZ, 0x1, P3 ;  /* 0x00000001ff042807 */ /* 0x000fe40001800000 */
[----:B-1----:R-:W-:Y:S02]  /*07a0*/  ISETP.EQ.U32.AND P5, PT, R7, 0x1, PT ;  /* 0x000000010700780c */ /* 0x002fe40003fa2070 */
[----:B------:R-:W-:Y:S01]  /*07b0*/  LOP3.LUT R4, R4, R5, RZ, 0xc0, !PT ;  /* 0x0000000504047212 */ /* 0x000fe200078ec0ff */
[----:B------:R0:W1:Y:S01]  /*07c0*/  @!UP1 SYNCS.EXCH.64 URZ, [UR6+0x48], UR4 ;  /* 0x00004804063f95b2 */ /* 0x0000620008000100 */
[----:B------:R-:W-:-:S03]  /*07d0*/  NOP ;  /* 0x0000000000007918 */ /* 0x000fc60000000000 */
[----:B------:R0:W-:Y:S06]  /*07e0*/  STL [R1+0x78], R4 ;  /* 0x0000780401007387 */ /* 0x0001ec0000100800 */
[----:B--2---:R-:W-:Y:S05]  /*07f0*/  @!P5 BRA `(.L_x_3) ;  /* 0x000000000008d947 */ /* 0x004fea0003800000 */
[----:B-1--4-:R-:W-:Y:S01]  /*0800*/  UCGABAR_ARV ;  /* 0x00000000000079c7 */ /* 0x012fe20008000000 */
[----:B------:R-:W-:Y:S05]  /*0810*/  BRA `(.L_x_4) ;  /* 0x0000000000047947 */ /* 0x000fea0003800000 */
.L_x_3:
[----:B-1--4-:R-:W-:Y:S01]  /*0820*/  NOP ;  /* 0x0000000000007918 */ /* 0x012fe20000000000 */
.L_x_4:
[----:B------:R-:W1:Y:S01]  /*0830*/  LDC R3, c[0x0][0x65c] ;  /* 0x00019700ff037b82 */ /* 0x000e620000000800 */
[----:B0-----:R-:W-:Y:S02]  /*0840*/  IMAD.U32 R4, RZ, RZ, UR9 ;  /* 0x00000009ff047e24 */ /* 0x001fe4000f8e00ff */
[----:B------:R-:W-:Y:S01]  /*0850*/  IMAD.MOV.U32 R5, RZ, RZ, RZ ;  /* 0x000000ffff057224 */ /* 0x000fe200078e00ff */
[----:B-1----:R-:W-:-:S13]  /*0860*/  ISETP.NE.AND P4, PT, R3, 0x1, PT ;  /* 0x000000010300780c */ /* 0x002fda0003f85270 */
[----:B------:R-:W0:Y:S01]  /*0870*/  @P4 LDC R7, c[0x0][0x10] ;  /* 0x00000400ff074b82 */ /* 0x000e220000000800 */
[----:B------:R-:W-:Y:S02]  /*0880*/  @P4 IMAD.MOV.U32 R3, RZ, RZ, RZ ;  /* 0x000000ffff034224 */ /* 0x000fe400078e00ff */
[----:B------:R-:W-:-:S05]  /*0890*/  @P4 IMAD.MOV.U32 R13, RZ, RZ, RZ ;  /* 0x000000ffff0d4224 */ /* 0x000fca00078e00ff */
[----:B------:R-:W1:Y:S01]  /*08a0*/  @!P4 LDC R9, c[0x0][0xc] ;  /* 0x00000300ff09cb82 */ /* 0x000e620000000800 */
[----:B0-----:R-:W-:-:S04]  /*08b0*/  @P4 IMAD.WIDE.U32 R6, R7, UR9, R2 ;  /* 0x0000000907064c25 */ /* 0x001fc8000f8e0002 */
[----:B------:R-:W-:Y:S02]  /*08c0*/  @P4 IMAD.MOV.U32 R19, RZ, RZ, R6 ;  /* 0x000000ffff134224 */ /* 0x000fe400078e0006 */
[----:B------:R-:W-:Y:S02]  /*08d0*/  @P4 IMAD.IADD R23, R7, 0x1, R13 ;  /* 0x0000000107174824 */ /* 0x000fe400078e020d */
[----:B-1----:R-:W-:-:S04]  /*08e0*/  @!P4 IMAD.WIDE.U32 R4, R2, R9, R4 ;  /* 0x000000090204c225 */ /* 0x002fc800078e0004 */
[----:B------:R-:W-:Y:S02]  /*08f0*/  @!P4 IMAD.MOV.U32 R19, RZ, RZ, R4 ;  /* 0x000000ffff13c224 */ /* 0x000fe400078e0004 */
[----:B------:R-:W-:-:S03]  /*0900*/  @!P4 IMAD.MOV.U32 R23, RZ, RZ, R5 ;  /* 0x000000ffff17c224 */ /* 0x000fc600078e0005 */
[----:B------:R0:W-:Y:S04]  /*0910*/  STL [R1+0x84], R19 ;  /* 0x0000841301007387 */ /* 0x0001e80000100800 */
[----:B------:R0:W-:Y:S01]  /*0920*/  STL [R1+0x80], R23 ;  /* 0x0000801701007387 */ /* 0x0001e20000100800 */
[----:B------:R-:W-:Y:S05]  /*0930*/  @!P5 BRA `(.L_x_5) ;  /* 0x00000000000cd947 */ /* 0x000fea0003800000 */
[----:B------:R-:W-:Y:S01]  /*0940*/  UCGABAR_WAIT ;  /* 0x0000000000007dc7 */ /* 0x000fe20008000000 */
[----:B------:R-:W-:Y:S01]  /*0950*/  CCTL.IVALL ;  /* 0x00000000ff00798f */ /* 0x000fe20002000000 */
[----:B------:R-:W-:Y:S05]  /*0960*/  BRA `(.L_x_6) ;  /* 0x0000000000047947 */ /* 0x000fea0003800000 */
.L_x_5:
[----:B------:R-:W-:Y:S06]  /*0970*/  BAR.SYNC.DEFER_BLOCKING 0x0 ;  /* 0x0000000000007b1d */ /* 0x000fec0000010000 */
.L_x_6:
[----:B------:R-:W-:Y:S05]  /*0980*/  @!P1 BRA `(.L_x_7) ;  /* 0x000000e000f49947 */ /* 0x000fea0003800000 */
[----:B------:R-:W-:-:S06]  /*0990*/  UISETP.GT.U32.AND UP0, UPT, UR10, 0x1, UPT ;  /* 0x000000010a00788c */ /* 0x000fcc000bf04070 */
[----:B------:R-:W-:-:S13]  /*09a0*/  PLOP3.LUT P0, PT, PT, PT, UP0, 0x80, 0x0 ;  /* 0x000000000000781c */ /* 0x000fda0003f0f008 */
[----:B------:R-:W-:Y:S05]  /*09b0*/  @P0 EXIT ;  /* 0x000000000000094d */ /* 0x000fea0003800000 */
[----:B------:R-:W-:Y:S01]  /*09c0*/  IMAD.MOV.U32 R6, RZ, RZ, -0x1 ;  /* 0xffffffffff067424 */ /* 0x000fe200078e00ff */
[----:B------:R-:W-:Y:S01]  /*09d0*/  ULDC.64 UR4, c[0x0][0x650] ;  /* 0x0001940000047ab9 */ /* 0x000fe20000000a00 */
[----:B------:R-:W-:Y:S01]  /*09e0*/  IMAD.MOV.U32 R5, RZ, RZ, -0x1 ;  /* 0xffffffffff057424 */ /* 0x000fe200078e00ff */
[----:B------:R-:W-:Y:S01]  /*09f0*/  ISETP.GE.U32.AND P0, PT, R19, UR4, PT ;  /* 0x0000000413007c0c */ /* 0x000fe2000bf06070 */
[----:B------:R-:W-:Y:S01]  /*0a00*/  UMOV UR22, 0xffffffff ;  /* 0xffffffff00167882 */ /* 0x000fe20000000000 */
[----:B------:R1:W-:Y:S01]  /*0a10*/  STL [R1+0x8c], R6 ;  /* 0x00008c0601007387 */ /* 0x0003e20000100800 */
[----:B------:R-:W-:Y:S02]  /*0a20*/  PRMT R4, RZ, 0x7610, R4 ;  /* 0x00007610ff047816 */ /* 0x000fe40000000004 */
[----:B------:R-:W-:Y:S01]  /*0a30*/  ISETP.GE.U32.AND.EX P0, PT, R23, UR5, PT, P0 ;  /* 0x0000000517007c0c */ /* 0x000fe2000bf06100 */
[----:B------:R1:W-:-:S12]  /*0a40*/  STL [R1+0x88], R5 ;  /* 0x0000880501007387 */ /* 0x0003d80000100800 */
[----:B-1----:R-:W-:Y:S05]  /*0a50*/  @P0 BRA `(.L_x_8) ;  /* 0x0000000400380947 */ /* 0x002fea0003800000 */
[----:B------:R-:W1:Y:S01]  /*0a60*/  LDC.64 R14, c[0x0][0x628] ;  /* 0x00018a00ff0e7b82 */ /* 0x000e620000000a00 */
[----:B------:R-:W-:Y:S02]  /*0a70*/  IMAD.MOV.U32 R4, RZ, RZ, R19 ;  /* 0x000000ffff047224 */ /* 0x000fe400078e0013 */
[----:B------:R-:W-:-:S05]  /*0a80*/  IMAD.MOV.U32 R5, RZ, RZ, R23 ;  /* 0x000000ffff057224 */ /* 0x000fca00078e0017 */
[----:B------:R-:W2:Y:S08]  /*0a90*/  LDC R10, c[0x0][0x630] ;  /* 0x00018c00ff0a7b82 */ /* 0x000eb00000000800 */
[----:B------:R-:W3:Y:S01]  /*0aa0*/  LDC.64 R16, c[0x0][0x620] ;  /* 0x00018800ff107b82 */ /* 0x000ee20000000a00 */
[----:B-1----:R-:W-:-:S04]  /*0ab0*/  ISETP.NE.U32.AND P0, PT, R14, RZ, PT ;  /* 0x000000ff0e00720c */ /* 0x002fc80003f05070 */
[----:B------:R-:W-:-:S13]  /*0ac0*/  ISETP.NE.AND.EX P0, PT, R15, RZ, PT, P0 ;  /* 0x000000ff0f00720c */ /* 0x000fda0003f05300 */
[----:B--23--:R-:W-:Y:S05]  /*0ad0*/  @!P0 BRA `(.L_x_9) ;  /* 0x0000000000288947 */ /* 0x00cfea0003800000 */
[----:B------:R-:W1:Y:S02]  /*0ae0*/  LDC R9, c[0x0][0x634] ;  /* 0x00018d00ff097b82 */ /* 0x000e640000000800 */
[----:B-1----:R-:W-:-:S05]  /*0af0*/  IADD3 R9, P0, R19, R9, RZ ;  /* 0x0000000913097210 */ /* 0x002fca0007f1e0ff */
[----:B------:R-:W-:-:S04]  /*0b00*/  IMAD.X R13, RZ, RZ, R23, P0 ;  /* 0x000000ffff0d7224 */ /* 0x000fc800000e0617 */
[----:B------:R-:W-:-:S04]  /*0b10*/  IMAD.WIDE.U32 R4, R13, R14, RZ ;  /* 0x0000000e0d047225 */ /* 0x000fc800078e00ff */
[----:B------:R-:W-:-:S04]  /*0b20*/  IMAD.WIDE.U32 R6, P0, R9, R15, R4 ;  /* 0x0000000f09067225 */ /* 0x000fc80007800004 */
[----:B------:R-:W-:-:S04]  /*0b30*/  IMAD.WIDE.U32 R4, R9, R14, RZ ;  /* 0x0000000e09047225 */ /* 0x000fc800078e00ff */
[----:B------:R-:W-:Y:S01]  /*0b40*/  IMAD.X R9, RZ, RZ, RZ, P0 ;  /* 0x000000ffff097224 */ /* 0x000fe200000e06ff */
[----:B------:R-:W-:Y:S01]  /*0b50*/  IADD3 RZ, P0, R5, R6, RZ ;  /* 0x0000000605ff7210 */ /* 0x000fe20007f1e0ff */
[----:B------:R-:W-:-:S04]  /*0b60*/  IMAD.MOV.U32 R8, RZ, RZ, R7 ;  /* 0x000000ffff087224 */ /* 0x000fc800078e0007 */
[----:B------:R-:W-:-:S08]  /*0b70*/  IMAD.WIDE.U32.X R4, R13, R15, R8, P0 ;  /* 0x0000000f0d047225 */ /* 0x000fd000000e0408 */
.L_x_9:
[----:B------:R-:W1:Y:S01]  /*0b80*/  LDC.64 R20, c[0x0][0x640] ;  /* 0x00019000ff147b82 */ /* 0x000e620000000a00 */
[-C--:B------:R-:W-:Y:S01]  /*0b90*/  SHF.R.U64 R22, R4, R10.reuse, R5 ;  /* 0x0000000a04167219 */ /* 0x080fe20000001205 */
[----:B------:R-:W-:Y:S01]  /*0ba0*/  IMAD.MOV.U32 R4, RZ, RZ, R19 ;  /* 0x000000ffff047224 */ /* 0x000fe200078e0013 */
[----:B------:R-:W-:Y:S01]  /*0bb0*/  SHF.R.U32.HI R3, RZ, R10, R5 ;  /* 0x0000000aff037219 */ /* 0x000fe20000011605 */
[----:B------:R-:W-:Y:S01]  /*0bc0*/  IMAD.MOV.U32 R5, RZ, RZ, R23 ;  /* 0x000000ffff057224 */ /* 0x000fe200078e0017 */
[----:B------:R-:W-:Y:S01]  /*0bd0*/  IADD3 R7, P0, RZ, -R22, RZ ;  /* 0x80000016ff077210 */ /* 0x000fe20007f1e0ff */
[----:B0-----:R-:W-:Y:S02]  /*0be0*/  IMAD R23, R11, R12, R2 ;  /* 0x0000000c0b177224 */ /* 0x001fe400078e0202 */
[----:B------:R-:W0:Y:S01]  /*0bf0*/  LDC R8, c[0x0][0x618] ;  /* 0x00018600ff087b82 */ /* 0x000e220000000800 */
[----:B------:R-:W-:Y:S02]  /*0c00*/  IMAD.MOV.U32 R11, RZ, RZ, 0x1 ;  /* 0x00000001ff0b7424 */ /* 0x000fe400078e00ff */
[----:B------:R-:W-:-:S02]  /*0c10*/  IMAD.X R3, RZ, RZ, ~R3, P0 ;  /* 0x000000ffff037224 */ /* 0x000fc400000e0e03 */
[----:B------:R-:W-:-:S03]  /*0c20*/  IMAD.WIDE.U32 R4, R7, R16, R4 ;  /* 0x0000001007047225 */ /* 0x000fc600078e0004 */
[----:B------:R-:W2:Y:S01]  /*0c30*/  LDC R14, c[0x0][0x608] ;  /* 0x00018200ff0e7b82 */ /* 0x000ea20000000800 */
[----:B------:R-:W-:-:S04]  /*0c40*/  IMAD R6, R3, R16, RZ ;  /* 0x0000001003067224 */ /* 0x000fc800078e02ff */
[----:B------:R-:W-:-:S03]  /*0c50*/  IMAD R3, R7, R17, R6 ;  /* 0x0000001107037224 */ /* 0x000fc600078e0206 */
[----:B------:R-:W3:Y:S01]  /*0c60*/  LDC R18, c[0x0][0x658] ;  /* 0x00019600ff127b82 */ /* 0x000ee20000000800 */
[----:B------:R-:W-:Y:S01]  /*0c70*/  IMAD.IADD R3, R5, 0x1, R3 ;  /* 0x0000000105037824 */ /* 0x000fe200078e0203 */
[----:B-1----:R-:W-:Y:S01]  /*0c80*/  ISETP.NE.U32.AND P0, PT, R20, RZ, PT ;  /* 0x000000ff1400720c */ /* 0x002fe20003f05070 */
[----:B------:R-:W-:-:S03]  /*0c90*/  IMAD.MOV.U32 R5, RZ, RZ, -0x1 ;  /* 0xffffffffff057424 */ /* 0x000fc600078e00ff */
[----:B------:R-:W-:Y:S02]  /*0ca0*/  ISETP.NE.AND.EX P0, PT, R21, RZ, PT, P0 ;  /* 0x000000ff1500720c */ /* 0x000fe40003f05300 */
[----:B------:R-:W1:Y:S01]  /*0cb0*/  LDC R13, c[0x0][0x600] ;  /* 0x00018000ff0d7b82 */ /* 0x000e620000000800 */
[-CC-:B0-----:R-:W-:Y:S02]  /*0cc0*/  SHF.R.U64 R10, R4, R8.reuse, R3.reuse ;  /* 0x00000008040a7219 */ /* 0x181fe40000001203 */
[----:B------:R-:W-:-:S05]  /*0cd0*/  SHF.R.U32.HI R3, RZ, R8, R3 ;  /* 0x00000008ff037219 */ /* 0x000fca0000011603 */
[----:B------:R-:W0:Y:S01]  /*0ce0*/  LDC R15, c[0x0][0x648] ;  /* 0x00019200ff0f7b82 */ /* 0x000e220000000800 */
[-CC-:B--2---:R-:W-:Y:S02]  /*0cf0*/  SHF.R.U64 R19, R10, R14.reuse, R3.reuse ;  /* 0x0000000e0a137219 */ /* 0x184fe40000001203 */
[----:B------:R-:W-:-:S05]  /*0d00*/  SHF.R.U32.HI R3, RZ, R14, R3 ;  /* 0x0000000eff037219 */ /* 0x000fca0000011603 */
[----:B------:R-:W2:Y:S01]  /*0d10*/  LDC R17, c[0x0][0x638] ;  /* 0x00018e00ff117b82 */ /* 0x000ea20000000800 */
[-C--:B---3--:R-:W-:Y:S02]  /*0d20*/  SHF.L.U32 R2, R5, R18.reuse, RZ ;  /* 0x0000001205027219 */ /* 0x088fe400000006ff */
[--C-:B------:R-:W-:Y:S02]  /*0d30*/  SHF.R.U64 R12, R19, R18, R3.reuse ;  /* 0x00000012130c7219 */ /* 0x100fe40000001203 */
[----:B------:R-:W-:Y:S02]  /*0d40*/  LOP3.LUT R8, RZ, R2, RZ, 0x33, !PT ;  /* 0x00000002ff087212 */ /* 0x000fe400078e33ff */
[----:B------:R-:W-:Y:S01]  /*0d50*/  SHF.R.U32.HI R3, RZ, R18, R3 ;  /* 0x00000012ff037219 */ /* 0x000fe20000011603 */
[----:B------:R-:W3:Y:S01]  /*0d60*/  LDC R16, c[0x0][0x610] ;  /* 0x00018400ff107b82 */ /* 0x000ee20000000800 */
[----:B------:R-:W-:Y:S01]  /*0d70*/  IMAD.MOV.U32 R2, RZ, RZ, R12 ;  /* 0x000000ffff027224 */ /* 0x000fe200078e000c */
[----:B------:R-:W-:Y:S06]  /*0d80*/  @!P0 BRA `(.L_x_10) ;  /* 0x0000000000288947 */ /* 0x000fec0003800000 */
[----:B------:R-:W4:Y:S02]  /*0d90*/  LDC R7, c[0x0][0x64c] ;  /* 0x00019300ff077b82 */ /* 0x000f240000000800 */
[----:B----4-:R-:W-:-:S05]  /*0da0*/  IADD3 R7, P0, R12, R7, RZ ;  /* 0x000000070c077210 */ /* 0x010fca0007f1e0ff */
        /* <DEDUP_REMOVED lines=8> */
.L_x_10:
[----:B0-----:R-:W-:Y:S01]  /*0e30*/  SHF.R.U64 R4, R2, R15, R3 ;  /* 0x0000000f02047219 */ /* 0x001fe20000001203 */
[----:B-1----:R-:W-:Y:S01]  /*0e40*/  VIADD R5, R13, 0xffffffff ;  /* 0xffffffff0d057836 */ /* 0x002fe20000000000 */
[----:B------:R-:W-:Y:S02]  /*0e50*/  SHF.L.U32 R2, R11, R18, RZ ;  /* 0x000000120b027219 */ /* 0x000fe400000006ff */
[----:B------:R-:W-:Y:S01]  /*0e60*/  LOP3.LUT R3, R19, R8, RZ, 0xc0, !PT ;  /* 0x0000000813037212 */ /* 0x000fe200078ec0ff */
[----:B------:R-:W-:Y:S01]  /*0e70*/  IMAD.MOV R6, RZ, RZ, -R4 ;  /* 0x000000ffff067224 */ /* 0x000fe200078e0a04 */
[----:B------:R-:W-:Y:S02]  /*0e80*/  SEL R0, R0, R23, !P4 ;  /* 0x0000001700007207 */ /* 0x000fe40006000000 */
[----:B------:R-:W-:Y:S01]  /*0e90*/  LOP3.LUT R5, R10, R5, RZ, 0xc0, !PT ;  /* 0x000000050a057212 */ /* 0x000fe200078ec0ff */
[----:B------:R-:W-:Y:S01]  /*0ea0*/  IMAD R3, R2, R4, R3 ;  /* 0x0000000402037224 */ /* 0x000fe200078e0203 */
[----:B------:R-:W-:Y:S01]  /*0eb0*/  R2UR UR22, R22 ;  /* 0x00000000161672ca */ /* 0x000fe200000e0000 */
[----:B--2---:R-:W-:-:S02]  /*0ec0*/  IMAD R2, R6, R17, R12 ;  /* 0x0000001106027224 */ /* 0x004fc400078e020c */
[----:B---3--:R-:W-:Y:S02]  /*0ed0*/  IMAD R0, R3, R16, R0 ;  /* 0x0000001003007224 */ /* 0x008fe400078e0200 */
[----:B------:R-:W-:Y:S02]  /*0ee0*/  IMAD R3, R2, R13, R5 ;  /* 0x0000000d02037224 */ /* 0x000fe400078e0205 */
[----:B------:R-:W-:-:S03]  /*0ef0*/  IMAD.MOV.U32 R4, RZ, RZ, 0x1 ;  /* 0x00000001ff047424 */ /* 0x000fc600078e00ff */
[----:B------:R-:W-:Y:S02]  /*0f00*/  SEL R2, R3, R0, !P4 ;  /* 0x0000000003027207 */ /* 0x000fe40006000000 */
[----:B------:R-:W-:-:S03]  /*0f10*/  SEL R0, R0, R3, !P4 ;  /* 0x0000000300007207 */ /* 0x000fc60006000000 */
[----:B------:R1:W-:Y:S04]  /*0f20*/  STL [R1+0x88], R2 ;  /* 0x0000880201007387 */ /* 0x0003e80000100800 */
[----:B------:R1:W-:Y:S02]  /*0f30*/  STL [R1+0x8c], R0 ;  /* 0x00008c0001007387 */ /* 0x0003e40000100800 */
.L_x_8:
[----:B------:R-:W-:-:S08]  /*0f40*/  NOP ;  /* 0x0000000000007918 */ /* 0x000fd00000000000 */
[----:B------:R-:W2:Y:S02]  /*0f50*/  USETMAXREG.TRY_ALLOC.CTAPOOL UP0, 0xe8 ;  /* 0x000000e8000079c8 */ /* 0x000ea40008000600 */
[----:B--2---:R-:W-:-:S13]  /*0f60*/  PLOP3.LUT P0, PT, PT, PT, UP0, 0x80, 0x0 ;  /* 0x000000000000781c */ /* 0x004fda0003f0f008 */
[----:B------:R-:W-:Y:S05]  /*0f70*/  @!P0 BRA `(.L_x_8) ;  /* 0xfffffffc00f08947 */ /* 0x000fea000383ffff */
[----:B------:R-:W-:Y:S01]  /*0f80*/  ULDC.64 UR4, c[0x0][0x598] ;  /* 0x0001660000047ab9 */ /* 0x000fe20000000a00 */
[----:B------:R-:W-:Y:S01]  /*0f90*/  ULDC.64 UR16, c[0x0][0x208] ;  /* 0x0000820000107ab9 */ /* 0x000fe20000000a00 */
[----:B------:R-:W-:-:S04]  /*0fa0*/  ISETP.NE.U32.AND P0, PT, RZ, UR4, PT ;  /* 0x00000004ff007c0c */ /* 0x000fc8000bf05070 */
[----:B------:R-:W-:-:S13]  /*0fb0*/  ISETP.NE.AND.EX P0, PT, RZ, UR5, PT, P0 ;  /* 0x00000005ff007c0c */ /* 0x000fda000bf05300 */
[----:B------:R-:W-:Y:S05]  /*0fc0*/  @!P0 BRA `(.L_x_11) ;  /* 0x0000000000208947 */ /* 0x000fea0003800000 */
[----:B-1----:R-:W1:Y:S02]  /*0fd0*/  LDC.64 R2, c[0x0][0x598] ;  /* 0x00016600ff027b82 */ /* 0x002e640000000a00 */
[----:B-1----:R-:W2:Y:S02]  /*0fe0*/  LDG.E.64 R2, desc[UR16][R2.64] ;  /* 0x0000001002027981 */ /* 0x002ea4000c1e1b00 */
[----:B--2---:R-:W-:-:S04]  /*0ff0*/  ISETP.NE.U32.AND P0, PT, R2, RZ, PT ;  /* 0x000000ff0200720c */ /* 0x004fc80003f05070 */
[----:B------:R-:W-:-:S13]  /*1000*/  ISETP.NE.AND.EX P0, PT, R3, RZ, PT, P0 ;  /* 0x000000ff0300720c */ /* 0x000fda0003f05300 */
[----:B------:R-:W-:Y:S05]  /*1010*/  @!P0 BRA `(.L_x_11) ;  /* 0x00000000000c8947 */ /* 0x000fea0003800000 */
[----:B------:R-:W2:Y:S02]  /*1020*/  LD.E R2, desc[UR16][R2.64] ;  /* 0x0000001002027980 */ /* 0x000ea4000c101900 */
[----:B--2---:R-:W-:Y:S01]  /*1030*/  R2UR UR20, R2 ;  /* 0x00000000021472ca */ /* 0x004fe200000e0000 */
[----:B------:R-:W-:-:S14]  /*1040*/  BRA `(.L_x_12) ;  /* 0x0000000000247947 */ /* 0x000fdc0003800000 */
.L_x_11:
[----:B------:R-:W-:Y:S02]  /*1050*/  ULDC.64 UR4, c[0x0][0x588] ;  /* 0x0001620000047ab9 */ /* 0x000fe40000000a00 */
[----:B------:R-:W-:-:S04]  /*1060*/  ISETP.NE.U32.AND P0, PT, RZ, UR4, PT ;  /* 0x00000004ff007c0c */ /* 0x000fc8000bf05070 */
[----:B------:R-:W-:-:S13]  /*1070*/  ISETP.NE.AND.EX P0, PT, RZ, UR5, PT, P0 ;  /* 0x00000005ff007c0c */ /* 0x000fda000bf05300 */
[----:B------:R-:W-:Y:S05]  /*1080*/  @!P0 BRA `(.L_x_13) ;  /* 0x0000000000108947 */ /* 0x000fea0003800000 */
[----:B-1----:R-:W1:Y:S02]  /*1090*/  LDC.64 R2, c[0x0][0x588] ;  /* 0x00016200ff027b82 */ /* 0x002e640000000a00 */
[----:B-1----:R-:W2:Y:S02]  /*10a0*/  LDG.E R2, desc[UR16][R2.64] ;  /* 0x0000001002027981 */ /* 0x002ea4000c1e1900 */
[----:B--2---:R-:W-:Y:S01]  /*10b0*/  R2UR UR20, R2 ;  /* 0x00000000021472ca */ /* 0x004fe200000e0000 */
[----:B------:R-:W-:-:S14]  /*10c0*/  BRA `(.L_x_12) ;  /* 0x0000000000047947 */ /* 0x000fdc0003800000 */
.L_x_13:
[----:B------:R-:W-:-:S05]  /*10d0*/  ULDC UR20, c[0x0][0x580] ;  /* 0x0001600000147ab9 */ /* 0x000fca0000000800 */
.L_x_12:
[----:B------:R-:W-:Y:S02]  /*10e0*/  ULDC.64 UR4, c[0x0][0x5a0] ;  /* 0x0001680000047ab9 */ /* 0x000fe40000000a00 */
        /* <DEDUP_REMOVED lines=11> */
.L_x_14:
        /* <DEDUP_REMOVED lines=8> */
.L_x_16:
[----:B------:R-:W-:-:S05]  /*1220*/  ULDC UR21, c[0x0][0x584] ;  /* 0x0001610000157ab9 */ /* 0x000fca0000000800 */
.L_x_15:
[----:B------:R-:W-:-:S13]  /*1230*/  LOP3.LUT P0, RZ, R4, 0xff, RZ, 0xc0, !PT ;  /* 0x000000ff04ff7812 */ /* 0x000fda000780c0ff */
[----:B------:R-:W-:Y:S05]  /*1240*/  @!P0 EXIT ;  /* 0x000000000000894d */ /* 0x000fea0003800000 */
[----:B------:R-:W-:Y:S01]  /*1250*/  ULDC UR4, c[0x0][0x28c] ;  /* 0x0000a30000047ab9 */ /* 0x000fe20000000800 */
[----:B------:R-:W-:Y:S02]  /*1260*/  ULOP3.LUT UR23, UR13, 0x1, URZ, 0xfc, !UPT ;  /* 0x000000010d177892 */ /* 0x000fe4000f8efc3f */
[----:B------:R-:W-:-:S04]  /*1270*/  UIADD3 UR4, UR4, 0x1f, URZ ;  /* 0x0000001f04047890 */ /* 0x000fc8000fffe03f */
[----:B------:R-:W-:-:S04]  /*1280*/  USHF.R.S32.HI UR5, URZ, 0x1f, UR4 ;  /* 0x0000001f3f057899 */ /* 0x000fc80008011404 */
[----:B------:R-:W-:-:S03]  /*1290*/  ULEA.HI UR5, UR5, UR4, URZ, 0x5 ;  /* 0x0000000405057291 */ /* 0x000fc6000f8f283f */
[----:B------:R-:W-:Y:S01]  /*12a0*/  UMOV UR4, URZ ;  /* 0x0000003f00047c82 */ /* 0x000fe20008000000 */
[----:B------:R-:W-:-:S03]  /*12b0*/  USHF.R.S32.HI UR12, URZ, 0x5, UR5 ;  /* 0x000000053f0c7899 */ /* 0x000fc60008011405 */
[----:B------:R-:W-:-:S09]  /*12c0*/  UMOV UR5, URZ ;  /* 0x0000003f00057c82 */ /* 0x000fd20008000000 */
.L_x_299:
[----:B-1----:R-:W1:Y:S01]  /*12d0*/  S2R R0, SR_TID.X ;  /* 0x0000000000007919 */ /* 0x002e620000002100 */
[----:B--2---:R-:W2:Y:S01]  /*12e0*/  S2UR UR11, SR_CgaCtaId ;  /* 0x00000000000b79c3 */ /* 0x004ea20000008800 */
[----:B------:R-:W-:Y:S01]  /*12f0*/  UMOV UR14, 0x400 ;  /* 0x00000400000e7882 */ /* 0x000fe20000000000 */
[----:B------:R-:W-:Y:S01]  /*1300*/  UMOV UR6, URZ ;  /* 0x0000003f00067c82 */ /* 0x000fe20008000000 */
[----:B------:R-:W-:Y:S01]  /*1310*/  STL [R1+0x74], RZ ;  /* 0x000074ff01007387 */ /* 0x000fe20000100800 */
[----:B------:R-:W-:Y:S01]  /*1320*/  UMOV UR7, URZ ;  /* 0x0000003f00077c82 */ /* 0x000fe20008000000 */
[----:B------:R-:W-:Y:S01]  /*1330*/  UMOV UR8, URZ ;  /* 0x0000003f00087c82 */ /* 0x000fe20008000000 */
[----:B------:R-:W-:Y:S01]  /*1340*/  UMOV UR18, UR5 ;  /* 0x0000000500127c82 */ /* 0x000fe20008000000 */
[----:B------:R-:W-:Y:S01]  /*1350*/  STL [R1+0x70], RZ ;  /* 0x000070ff01007387 */ /* 0x000fe20000100800 */
[----:B---3--:R-:W3:Y:S01]  /*1360*/  LDC R2, c[0x0][0x28c] ;  /* 0x0000a300ff027b82 */ /* 0x008ee20000000800 */
[----:B------:R-:W-:-:S02]  /*1370*/  CS2R R4, SRZ ;  /* 0x0000000000047805 */ /* 0x000fc4000001ff00 */
[----:B------:R-:W-:Y:S01]  /*1380*/  CS2R R6, SRZ ;  /* 0x0000000000067805 */ /* 0x000fe2000001ff00 */
[----:B------:R-:W-:Y:S01]  /*1390*/  STL [R1+0x6c], RZ ;  /* 0x00006cff01007387 */ /* 0x000fe20000100800 */
[----:B------:R-:W-:Y:S02]  /*13a0*/  CS2R R8, SRZ ;  /* 0x0000000000087805 */ /* 0x000fe4000001ff00 */
[----:B------:R-:W-:Y:S02]  /*13b0*/  CS2R R10, SRZ ;  /* 0x00000000000a7805 */ /* 0x000fe4000001ff00 */
[----:B------:R-:W-:Y:S01]  /*13c0*/  CS2R R12, SRZ ;  /* 0x00000000000c7805 */ /* 0x000fe2000001ff00 */
[----:B------:R-:W-:Y:S01]  /*13d0*/  STL [R1+0x68], RZ ;  /* 0x000068ff01007387 */ /* 0x000fe20000100800 */
[----:B------:R-:W-:Y:S02]  /*13e0*/  CS2R R14, SRZ ;  /* 0x00000000000e7805 */ /* 0x000fe4000001ff00 */
[----:B------:R-:W-:-:S02]  /*13f0*/  CS2R R16, SRZ ;  /* 0x0000000000107805 */ /* 0x000fc4000001ff00 */
[----:B0-----:R-:W-:Y:S01]  /*1400*/  CS2R R18, SRZ ;  /* 0x0000000000127805 */ /* 0x001fe2000001ff00 */
[----:B------:R-:W-:Y:S01]  /*1410*/  STL [R1+0x64], RZ ;  /* 0x000064ff01007387 */ /* 0x000fe20000100800 */
[----:B------:R-:W-:Y:S02]  /*1420*/  CS2R R20, SRZ ;  /* 0x0000000000147805 */ /* 0x000fe4000001ff00 */
[----:B------:R-:W-:Y:S02]  /*1430*/  CS2R R22, SRZ ;  /* 0x0000000000167805 */ /* 0x000fe4000001ff00 */
[----:B------:R-:W-:Y:S01]  /*1440*/  CS2R R152, SRZ ;  /* 0x0000000000987805 */ /* 0x000fe2000001ff00 */
[----:B------:R-:W-:Y:S01]  /*1450*/  STL [R1+0x60], RZ ;  /* 0x000060ff01007387 */ /* 0x000fe20000100800 */
[----:B--2---:R-:W-:Y:S01]  /*1460*/  ULEA UR14, UR11, UR14, 0x18 ;  /* 0x0000000e0b0e7291 */ /* 0x004fe2000f8ec03f */
[----:B------:R-:W-:Y:S02]  /*1470*/  CS2R R154, SRZ ;  /* 0x00000000009a7805 */ /* 0x000fe4000001ff00 */
[----:B------:R-:W-:Y:S01]  /*1480*/  CS2R R156, SRZ ;  /* 0x00000000009c7805 */ /* 0x000fe2000001ff00 */
[----:B------:R-:W-:Y:S01]  /*1490*/  STL [R1+0x5c], RZ ;  /* 0x00005cff01007387 */ /* 0x000fe20000100800 */
[----:B------:R-:W-:-:S02]  /*14a0*/  CS2R R158, SRZ ;  /* 0x00000000009e7805 */ /* 0x000fc4000001ff00 */
[----:B------:R-:W-:Y:S02]  /*14b0*/  CS2R R160, SRZ ;  /* 0x0000000000a07805 */ /* 0x000fe4000001ff00 */
[----:B------:R-:W-:Y:S02]  /*14c0*/  CS2R R162, SRZ ;  /* 0x0000000000a27805 */ /* 0x000fe4000001ff00 */
[----:B-1----:R-:W-:Y:S01]  /*14d0*/  LOP3.LUT R0, R0, 0x80, RZ, 0xc0, !PT ;  /* 0x0000008000007812 */ /* 0x002fe200078ec0ff */
[----:B------:R-:W-:Y:S01]  /*14e0*/  STL [R1+0x58], RZ ;  /* 0x000058ff01007387 */ /* 0x000fe20000100800 */
[----:B---3--:R-:W-:Y:S02]  /*14f0*/  ISETP.GE.AND P0, PT, R2, 0x1, PT ;  /* 0x000000010200780c */ /* 0x008fe40003f06270 */
[----:B------:R-:W-:Y:S02]  /*1500*/  CS2R R2, SRZ ;  /* 0x0000000000027805 */ /* 0x000fe4000001ff00 */
[----:B------:R-:W-:Y:S01]  /*1510*/  SHF.R.U32.HI R0, RZ, 0x7, R0 ;  /* 0x00000007ff007819 */ /* 0x000fe20000011600 */
[----:B------:R-:W-:Y:S01]  /*1520*/  STL [R1+0x54], RZ ;  /* 0x000054ff01007387 */ /* 0x000fe20000100800 */
[----:B------:R-:W-:-:S02]  /*1530*/  CS2R R164, SRZ ;  /* 0x0000000000a47805 */ /* 0x000fc4000001ff00 */
[----:B------:R-:W-:Y:S02]  /*1540*/  CS2R R166, SRZ ;  /* 0x0000000000a67805 */ /* 0x000fe4000001ff00 */
[----:B------:R-:W-:Y:S01]  /*1550*/  CS2R R168, SRZ ;  /* 0x0000000000a87805 */ /* 0x000fe2000001ff00 */
[----:B------:R-:W-:Y:S01]  /*1560*/  STL [R1+0x50], RZ ;  /* 0x000050ff01007387 */ /* 0x000fe20000100800 */
[----:B------:R-:W-:Y:S02]  /*1570*/  CS2R R170, SRZ ;  /* 0x0000000000aa7805 */ /* 0x000fe4000001ff00 */
[----:B------:R-:W-:Y:S02]  /*1580*/  CS2R R172, SRZ ;  /* 0x0000000000ac7805 */ /* 0x000fe4000001ff00 */
[----:B------:R-:W-:Y:S01]  /*1590*/  CS2R R174, SRZ ;  /* 0x0000000000ae7805 */ /* 0x000fe2000001ff00 */
[----:B------:R-:W0:Y:S01]  /*15a0*/  SHFL.IDX PT, R0, R0, RZ, 0x1f ;  /* 0x00001fff00007589 */ /* 0x000e2200000e0000 */
[----:B------:R-:W-:-:S02]  /*15b0*/  CS2R R176, SRZ ;  /* 0x0000000000b07805 */ /* 0x000fc4000001ff00 */
[----:B------:R-:W-:Y:S02]  /*15c0*/  CS2R R178, SRZ ;  /* 0x0000000000b27805 */ /* 0x000fe4000001ff00 */
[----:B------:R-:W-:Y:S01]  /*15d0*/  CS2R R180, SRZ ;  /* 0x0000000000b47805 */ /* 0x000fe2000001ff00 */
[----:B------:R1:W-:Y:S01]  /*15e0*/  STL [R1+0x4c], RZ ;  /* 0x00004cff01007387 */ /* 0x0003e20000100800 */
[----:B------:R-:W-:Y:S02]  /*15f0*/  CS2R R182, SRZ ;  /* 0x0000000000b67805 */ /* 0x000fe4000001ff00 */
[----:B------:R-:W-:Y:S02]  /*1600*/  CS2R R184, SRZ ;  /* 0x0000000000b87805 */ /* 0x000fe4000001ff00 */
[----:B------:R-:W-:Y:S01]  /*1610*/  CS2R R186, SRZ ;  /* 0x0000000000ba7805 */ /* 0x000fe2000001ff00 */
[----:B------:R1:W-:Y:S01]  /*1620*/  STL [R1+0x48], RZ ;  /* 0x000048ff01007387 */ /* 0x0003e20000100800 */
        /* <DEDUP_REMOVED lines=14> */
[----:B------:R-:W-:Y:S02]  /*1710*/  CS2R R210, SRZ ;  /* 0x0000000000d27805 */ /* 0x000fe4000001ff00 */
[----:B0-----:R-:W-:Y:S01]  /*1720*/  R2UR UR9, R0 ;  /* 0x00000000000972ca */ /* 0x001fe200000e0000 */
[----:B------:R1:W-:Y:S01]  /*1730*/  STL [R1+0x38], RZ ;  /* 0x000038ff01007387 */ /* 0x0003e20000100800 */
[----:B------:R-:W-:Y:S01]  /*1740*/  IMAD.MOV.U32 R0, RZ, RZ, RZ ;  /* 0x000000ffff007224 */ /* 0x000fe200078e00ff */
[----:B------:R-:W-:-:S02]  /*1750*/  CS2R R212, SRZ ;  /* 0x0000000000d47805 */ /* 0x000fc4000001ff00 */
[----:B------:R-:W-:Y:S01]  /*1760*/  CS2R R214, SRZ ;  /* 0x0000000000d67805 */ /* 0x000fe2000001ff00 */
[----:B------:R1:W-:Y:S01]  /*1770*/  STL [R1+0x34], RZ ;  /* 0x000034ff01007387 */ /* 0x0003e20000100800 */
[----:B------:R-:W-:Y:S02]  /*1780*/  CS2R R216, SRZ ;  /* 0x0000000000d87805 */ /* 0x000fe4000001ff00 */
[----:B------:R-:W-:Y:S02]  /*1790*/  CS2R R218, SRZ ;  /* 0x0000000000da7805 */ /* 0x000fe4000001ff00 */
[----:B------:R-:W-:Y:S01]  /*17a0*/  CS2R R220, SRZ ;  /* 0x0000000000dc7805 */ /* 0x000fe2000001ff00 */
[----:B------:R1:W-:Y:S01]  /*17b0*/  STL [R1+0x30], RZ ;  /* 0x000030ff01007387 */ /* 0x0003e20000100800 */
[----:B------:R-:W-:Y:S02]  /*17c0*/  CS2R R222, SRZ ;  /* 0x0000000000de7805 */ /* 0x000fe4000001ff00 */
[----:B------:R-:W-:Y:S01]  /*17d0*/  CS2R R224, SRZ ;  /* 0x0000000000e07805 */ /* 0x000fe2000001ff00 */
[----:B------:R-:W-:Y:S01]  /*17e0*/  IMAD.MOV.U32 R226, RZ, RZ, RZ ;  /* 0x000000ffffe27224 */ /* 0x000fe200078e00ff */
[----:B------:R1:W-:Y:S01]  /*17f0*/  STL [R1+0x2c], RZ ;  /* 0x00002cff01007387 */ /* 0x0003e20000100800 */
[----:B------:R-:W-:Y:S01]  /*1800*/  ULEA.HI UR10, UR9, UR9, URZ, 0x1 ;  /* 0x00000009090a7291 */ /* 0x000fe2000f8f083f */
[----:B------:R-:W-:Y:S01]  /*1810*/  IMAD.U32 R227, RZ, RZ, UR4 ;  /* 0x00000004ffe37e24 */ /* 0x000fe2000f8e00ff */
[----:B------:R-:W-:Y:S01]  /*1820*/  CS2R R88, SRZ ;  /* 0x0000000000587805 */ /* 0x000fe2000001ff00 */
[----:B------:R1:W-:Y:S01]  /*1830*/  STL [R1+0x28], RZ ;  /* 0x000028ff01007387 */ /* 0x0003e20000100800 */
[----:B------:R-:W-:Y:S01]  /*1840*/  ULOP3.LUT UR10, UR10, 0x1ffffe, URZ, 0xc0, !UPT ;  /* 0x001ffffe0a0a7892 */ /* 0x000fe2000f8ec03f */
[----:B------:R-:W-:-:S02]  /*1850*/  CS2R R90, SRZ ;  /* 0x00000000005a7805 */ /* 0x000fc4000001ff00 */
[----:B------:R-:W-:Y:S01]  /*1860*/  CS2R R92, SRZ ;  /* 0x00000000005c7805 */ /* 0x000fe2000001ff00 */
[----:B------:R1:W-:Y:S01]  /*1870*/  STL [R1+0x24], RZ ;  /* 0x000024ff01007387 */ /* 0x0003e20000100800 */
[----:B------:R-:W-:Y:S01]  /*1880*/  UIADD3 UR10, UR9, -UR10, URZ ;  /* 0x8000000a090a7290 */ /* 0x000fe2000fffe03f */
[----:B------:R-:W-:Y:S02]  /*1890*/  CS2R R94, SRZ ;  /* 0x00000000005e7805 */ /* 0x000fe4000001ff00 */
[----:B------:R-:W-:Y:S01]  /*18a0*/  CS2R R96, SRZ ;  /* 0x0000000000607805 */ /* 0x000fe2000001ff00 */
[----:B------:R1:W-:Y:S01]  /*18b0*/  STL [R1+0x20], RZ ;  /* 0x000020ff01007387 */ /* 0x0003e20000100800 */
[----:B------:R-:W-:Y:S01]  /*18c0*/  ULEA UR10, UR10, UR14, 0xb ;  /* 0x0000000e0a0a7291 */ /* 0x000fe2000f8e583f */
[----:B------:R-:W-:Y:S02]  /*18d0*/  CS2R R98, SRZ ;  /* 0x0000000000627805 */ /* 0x000fe4000001ff00 */
[----:B------:R-:W-:Y:S01]  /*18e0*/  CS2R R100, SRZ ;  /* 0x0000000000647805 */ /* 0x000fe2000001ff00 */
[----:B------:R1:W-:Y:S01]  /*18f0*/  STL [R1+0x1c], RZ ;  /* 0x00001cff01007387 */ /* 0x0003e20000100800 */
[----:B------:R-:W-:Y:S01]  /*1900*/  UIADD3 UR10, UR10, 0x100, URZ ;  /* 0x000001000a0a7890 */ /* 0x000fe2000fffe03f */
[----:B------:R-:W-:-:S02]  /*1910*/  CS2R R102, SRZ ;  /* 0x0000000000667805 */ /* 0x000fc4000001ff00 */
[----:B------:R-:W-:Y:S01]  /*1920*/  CS2R R104, SRZ ;  /* 0x0000000000687805 */ /* 0x000fe2000001ff00 */
[----:B------:R1:W-:Y:S01]  /*1930*/  STL [R1+0x18], RZ ;  /* 0x000018ff01007387 */ /* 0x0003e20000100800 */
[----:B------:R-:W-:Y:S01]  /*1940*/  USHF.R.U32.HI UR10, URZ, 0x4, UR10 ;  /* 0x000000043f0a7899 */ /* 0x000fe2000801160a */
[----:B------:R-:W-:Y:S02]  /*1950*/  CS2R R106, SRZ ;  /* 0x00000000006a7805 */ /* 0x000fe4000001ff00 */
[----:B------:R-:W-:Y:S01]  /*1960*/  CS2R R108, SRZ ;  /* 0x00000000006c7805 */ /* 0x000fe2000001ff00 */
[----:B------:R1:W-:Y:S01]  /*1970*/  STL [R1+0x14], RZ ;  /* 0x000014ff01007387 */ /* 0x0003e20000100800 */
[----:B------:R-:W-:Y:S01]  /*1980*/  ULOP3.LUT UR15, UR10, 0x3fff, URZ, 0xc0, !UPT ;  /* 0x00003fff0a0f7892 */ /* 0x000fe2000f8ec03f */
        /* <DEDUP_REMOVED lines=18> */
[----:B------:R1:W-:Y:S01]  /*1ab0*/  STL [R1], RZ ;  /* 0x000000ff01007387 */ /* 0x0003e20000100800 */
[----:B------:R-:W-:-:S02]  /*1ac0*/  CS2R R138, SRZ ;  /* 0x00000000008a7805 */ /* 0x000fc4000001ff00 */
[----:B------:R-:W-:Y:S02]  /*1ad0*/  CS2R R140, SRZ ;  /* 0x00000000008c7805 */ /* 0x000fe4000001ff00 */
[----:B------:R-:W-:Y:S02]  /*1ae0*/  CS2R R142, SRZ ;  /* 0x00000000008e7805 */ /* 0x000fe4000001ff00 */
[----:B------:R-:W-:Y:S02]  /*1af0*/  CS2R R144, SRZ ;  /* 0x0000000000907805 */ /* 0x000fe4000001ff00 */
[----:B------:R-:W-:Y:S02]  /*1b00*/  CS2R R146, SRZ ;  /* 0x0000000000927805 */ /* 0x000fe4000001ff00 */
[----:B------:R-:W-:Y:S02]  /*1b10*/  CS2R R148, SRZ ;  /* 0x0000000000947805 */ /* 0x000fe4000001ff00 */
[----:B------:R-:W-:-:S02]  /*1b20*/  CS2R R150, SRZ ;  /* 0x0000000000967805 */ /* 0x000fc4000001ff00 */
[----:B------:R-:W-:Y:S02]  /*1b30*/  CS2R R24, SRZ ;  /* 0x0000000000187805 */ /* 0x000fe4000001ff00 */
[----:B------:R-:W-:Y:S02]  /*1b40*/  CS2R R26, SRZ ;  /* 0x00000000001a7805 */ /* 0x000fe4000001ff00 */
[----:B------:R-:W-:Y:S02]  /*1b50*/  CS2R R28, SRZ ;  /* 0x00000000001c7805 */ /* 0x000fe4000001ff00 */
[----:B----4-:R-:W-:Y:S02]  /*1b60*/  CS2R R30, SRZ ;  /* 0x00000000001e7805 */ /* 0x010fe4000001ff00 */
[----:B------:R-:W-:Y:S02]  /*1b70*/  CS2R R32, SRZ ;  /* 0x0000000000207805 */ /* 0x000fe4000001ff00 */
        /* <DEDUP_REMOVED lines=26> */
[----:B------:R-:W-:Y:S01]  /*1d20*/  CS2R R86, SRZ ;  /* 0x0000000000567805 */ /* 0x000fe2000001ff00 */
[----:B-1----:R-:W-:Y:S06]  /*1d30*/  @!P0 BRA `(.L_x_17) ;  /* 0x0000001000608947 */ /* 0x002fec0003800000 */
[----:B------:R-:W-:-:S06]  /*1d40*/  UISETP.NE.AND UP0, UPT, UR23, 0x3, UPT ;  /* 0x000000031700788c */ /* 0x000fcc000bf05270 */
[----:B------:R-:W-:-:S13]  /*1d50*/  PLOP3.LUT P1, PT, PT, PT, UP0, 0x80, 0x0 ;  /* 0x000000000000781c */ /* 0x000fda0003f2f008 */
[----:B------:R-:W-:Y:S05]  /*1d60*/  @!P1 BRA `(.L_x_18) ;  /* 0x0000000000049947 */ /* 0x000fea0003800000 */
[----:B------:R-:W-:Y:S01]  /*1d70*/  BPT.TRAP 0x1 ;  /* 0x000000040000795c */ /* 0x000fe20000300000 */
.L_x_18:
[----:B------:R-:W-:Y:S01]  /*1d80*/  ULEA UR7, UR5, UR14, 0x3 ;  /* 0x0000000e05077291 */ /* 0x000fe2000f8e183f */
[----:B------:R-:W-:-:S05]  /*1d90*/  IMAD.U32 R0, RZ, RZ, UR4 ;  /* 0x00000004ff007e24 */ /* 0x000fca000f8e00ff */
[----:B------:R-:W-:-:S04]  /*1da0*/  SHF.L.U32 R0, R0, 0x1f, RZ ;  /* 0x0000001f00007819 */ /* 0x000fc800000006ff */
[----:B------:R0:W1:Y:S01]  /*1db0*/  SYNCS.PHASECHK.TRANS64.TRYWAIT P0, [UR7], R0 ;  /* 0x00000000ff0075a7 */ /* 0x0000620008000147 */
[----:B------:R-:W-:Y:S05]  /*1dc0*/  @!P1 BRA `(.L_x_19) ;  /* 0x0000000000049947 */ /* 0x000fea0003800000 */
[----:B------:R-:W-:Y:S01]  /*1dd0*/  BPT.TRAP 0x1 ;  /* 0x000000040000795c */ /* 0x000fe20000300000 */
.L_x_19:
[----:B------:R2:W-:Y:S01]  /*1de0*/  STL [R1+0x74], RZ ;  /* 0x000074ff01007387 */ /* 0x0005e20000100800 */
[----:B------:R-:W-:Y:S01]  /*1df0*/  UMOV UR6, 0x1 ;  /* 0x0000000100067882 */ /* 0x000fe20000000000 */
[----:B-1----:R-:W-:Y:S05]  /*1e00*/  @P0 BRA `(.L_x_20) ;  /* 0x0000000000080947 */ /* 0x002fea0003800000 */
[----:B------:R-:W1:Y:S02]  /*1e10*/  SYNCS.PHASECHK.TRANS64.TRYWAIT P0, [UR7], R0 ;  /* 0x00000000ff0075a7 */ /* 0x000e640008000147 */
[----:B-1----:R-:W-:Y:S05]  /*1e20*/  @!P0 BRA `(.L_x_21) ;  /* 0x000000e400408947 */ /* 0x002fea0003800000 */
.L_x_20:
[----:B------:R3:W-:Y:S01]  /*1e30*/  STL [R1+0x70], RZ ;  /* 0x000070ff01007387 */ /* 0x0007e20000100800 */
[----:B------:R-:W-:Y:S01]  /*1e40*/  UIADD3 UR7, UR14, 0x6100, URZ ;  /* 0x000061000e077890 */ /* 0x000fe2000fffe03f */
[----:B------:R-:W-:Y:S01]  /*1e50*/  WARPGROUP.ARRIVE ;  /* 0x00000000000079c5 */ /* 0x000fe20000000000 */
[----:B------:R-:W-:Y:S01]  /*1e60*/  ULOP3.LUT UR8, UR15, 0x10000, URZ, 0xfc, !UPT ;  /* 0x000100000f087892 */ /* 0x000fe2000f8efc3f */
[----:B------:R3:W-:Y:S01]  /*1e70*/  STL [R1+0x6c], RZ ;  /* 0x00006cff01007387 */ /* 0x0007e20000100800 */
[----:B------:R-:W-:Y:S01]  /*1e80*/  USHF.R.U32.HI UR7, URZ, 0x4, UR7 ;  /* 0x000000043f077899 */ /* 0x000fe20008011607 */
[----:B01----:R-:W-:Y:S01]  /*1e90*/  IMAD.MOV.U32 R0, RZ, RZ, RZ ;  /* 0x000000ffff007224 */ /* 0x003fe200078e00ff */
[----:B------:R-:W-:Y:S01]  /*1ea0*/  ULEA UR8, UR5, UR8, 0x9 ;  /* 0x0000000805087291 */ /* 0x000fe2000f8e483f */
[----:B------:R3:W-:Y:S01]  /*1eb0*/  STL [R1+0x68], RZ ;  /* 0x000068ff01007387 */ /* 0x0007e20000100800 */
[----:B------:R-:W-:Y:S01]  /*1ec0*/  ULOP3.LUT UR7, UR7, 0x3fff, URZ, 0xc0, !UPT ;  /* 0x00003fff07077892 */ /* 0x000fe2000f8ec03f */
[----:B------:R-:W-:Y:S01]  /*1ed0*/  CS2R R2, SRZ ;  /* 0x0000000000027805 */ /* 0x000fe2000001ff00 */
[----:B------:R-:W-:Y:S01]  /*1ee0*/  UMOV UR9, 0xc0000010 ;  /* 0xc000001000097882 */ /* 0x000fe20000000000 */
[----:B------:R3:W-:Y:S01]  /*1ef0*/  STL [R1+0x64], RZ ;  /* 0x000064ff01007387 */ /* 0x0007e20000100800 */
[----:B------:R-:W-:Y:S01]  /*1f00*/  ULOP3.LUT UR7, UR7, 0x10000, URZ, 0xfc, !UPT ;  /* 0x0001000007077892 */ /* 0x000fe2000f8efc3f */
[----:B------:R-:W-:Y:S01]  /*1f10*/  CS2R R4, SRZ ;  /* 0x0000000000047805 */ /* 0x000fe2000001ff00 */
[----:B------:R-:W-:Y:S01]  /*1f20*/  UMOV UR11, 0xc0000010 ;  /* 0xc0000010000b7882 */ /* 0x000fe20000000000 */
[----:B------:R3:W-:Y:S01]  /*1f30*/  STL [R1+0x60], RZ ;  /* 0x000060ff01007387 */ /* 0x0007e20000100800 */
[----:B------:R-:W-:Y:S01]  /*1f40*/  ULEA UR10, UR5, UR7, 0x8 ;  /* 0x00000007050a7291 */ /* 0x000fe2000f8e403f */
[----:B------:R-:W-:-:S02]  /*1f50*/  CS2R R6, SRZ ;  /* 0x0000000000067805 */ /* 0x000fc4000001ff00 */
[----:B------:R-:W-:Y:S01]  /*1f60*/  CS2R R8, SRZ ;  /* 0x0000000000087805 */ /* 0x000fe2000001ff00 */
[----:B------:R3:W-:Y:S01]  /*1f70*/  STL [R1+0x5c], RZ ;  /* 0x00005cff01007387 */ /* 0x0007e20000100800 */
[----:B------:R-:W-:Y:S01]  /*1f80*/  ULDC UR7, c[0x0][0x50c] ;  /* 0x0001430000077ab9 */ /* 0x000fe20000000800 */
[----:B------:R-:W-:Y:S01]  /*1f90*/  CS2R R10, SRZ ;  /* 0x00000000000a7805 */ /* 0x000fe2000001ff00 */
[----:B------:R-:W-:Y:S01]  /*1fa0*/  UISETP.NE.AND UP0, UPT, UR7, 0x1, UPT ;  /* 0x000000010700788c */ /* 0x000fe2000bf05270 */
[----:B------:R3:W-:Y:S01]  /*1fb0*/  STL [R1+0x58], RZ ;  /* 0x000058ff01007387 */ /* 0x0007e20000100800 */
[----:B------:R-:W-:Y:S01]  /*1fc0*/  CS2R R12, SRZ ;  /* 0x00000000000c7805 */ /* 0x000fe2000001ff00 */
[----:B------:R-:W-:Y:S01]  /*1fd0*/  QGMMA.64x128x32.F32.E5M2.E5M2 R88, gdesc[UR8], RZ, !UPT ;  /* 0x01e00000085879f3 */ /* 0x000fe2000c7038ff */
[----:B------:R-:W-:Y:S01]  /*1fe0*/  USEL UR7, URZ, 0x1, UP0 ;  /* 0x000000013f077887 */ /* 0x000fe20008000000 */
[----:B------:R3:W-:Y:S01]  /*1ff0*/  STL [R1+0x54], RZ ;  /* 0x000054ff01007387 */ /* 0x0007e20000100800 */
[----:B------:R-:W-:Y:S01]  /*2000*/  UIADD3 UR8, UR8, 0x100, URZ ;  /* 0x0000010008087890 */ /* 0x000fe2000fffe03f */
[----:B------:R-:W-:Y:S01]  /*2010*/  CS2R R14, SRZ ;  /* 0x00000000000e7805 */ /* 0x000fe2000001ff00 */
[----:B------:R-:W-:Y:S01]  /*2020*/  UMOV UR9, 0xc0000010 ;  /* 0xc000001000097882 */ /* 0x000fe20000000000 */
[----:B------:R3:W-:Y:S01]  /*2030*/  STL [R1+0x50], RZ ;  /* 0x000050ff01007387 */ /* 0x0007e20000100800 */
[----:B------:R-:W-:-:S02]  /*2040*/  ISETP.NE.AND P0, PT, RZ, UR7, PT ;  /* 0x00000007ff007c0c */ /* 0x000fc4000bf05270 */
[----:B------:R-:W-:Y:S02]  /*2050*/  CS2R R16, SRZ ;  /* 0x0000000000107805 */ /* 0x000fe4000001ff00 */
[----:B------:R-:W-:Y:S01]  /*2060*/  CS2R R18, SRZ ;  /* 0x0000000000127805 */ /* 0x000fe2000001ff00 */
[----:B------:R3:W-:Y:S01]  /*2070*/  STL [R1+0x4c], RZ ;  /* 0x00004cff01007387 */ /* 0x0007e20000100800 */
[----:B------:R-:W-:Y:S01]  /*2080*/  CS2R R20, SRZ ;  /* 0x0000000000147805 */ /* 0x000fe2000001ff00 */
[----:B------:R-:W-:Y:S01]  /*2090*/  QGMMA.64x128x32.F32.E5M2.E5M2 R24, gdesc[UR8], RZ, !UPT, gsb0 ;  /* 0x01e00000081879f3 */ /* 0x000fe2000c0038ff */
[----:B------:R-:W-:Y:S01]  /*20a0*/  CS2R R22, SRZ ;  /* 0x0000000000167805 */ /* 0x000fe2000001ff00 */
[----:B------:R3:W-:Y:S01]  /*20b0*/  STL [R1+0x48], RZ ;  /* 0x000048ff01007387 */ /* 0x0007e20000100800 */
[----:B------:R-:W-:Y:S02]  /*20c0*/  CS2R R152, SRZ ;  /* 0x0000000000987805 */ /* 0x000fe4000001ff00 */
        /* <DEDUP_REMOVED lines=47> */
[----:B------:R-:W-:Y:S01]  /*23c0*/  CS2R R224, SRZ ;  /* 0x0000000000e07805 */ /* 0x000fe2000001ff00 */
[----:B------:R-:W-:Y:S02]  /*23d0*/  IMAD.MOV.U32 R226, RZ, RZ, RZ ;  /* 0x000000ffffe27224 */ /* 0x000fe400078e00ff */
[----:B------:R3:W-:Y:S04]  /*23e0*/  STL [R1+0x14], RZ ;  /* 0x000014ff01007387 */ /* 0x0007e80000100800 */
[----:B------:R3:W-:Y:S04]  /*23f0*/  STL [R1+0x10], RZ ;  /* 0x000010ff01007387 */ /* 0x0007e80000100800 */
[----:B------:R3:W-:Y:S04]  /*2400*/  STL [R1+0xc], RZ ;  /* 0x00000cff01007387 */ /* 0x0007e80000100800 */
[----:B------:R3:W-:Y:S04]  /*2410*/  STL [R1+0x8], RZ ;  /* 0x000008ff01007387 */ /* 0x0007e80000100800 */
[----:B------:R3:W-:Y:S04]  /*2420*/  STL [R1+0x4], RZ ;  /* 0x000004ff01007387 */ /* 0x0007e80000100800 */
[----:B------:R3:W-:Y:S01]  /*2430*/  STL [R1], RZ ;  /* 0x000000ff01007387 */ /* 0x0007e20000100800 */
[----:B------:R-:W-:Y:S05]  /*2440*/  @!P0 BRA `(.L_x_22) ;  /* 0x0000000800808947 */ /* 0x000fea0003800000 */
[----:B------:R-:W-:Y:S02]  /*2450*/  WARPGROUP.DEPBAR.LE gsb0, 0x0 ;  /* 0x00008000000079c5 */ /* 0x000fe40000010000 */
[----:B------:R-:W-:-:S01]  /*2460*/  FADD R227, RZ, R58 ;  /* 0x0000003affe37221 */ /* 0x000fc20000000000 */
[----:B------:R-:W-:Y:S01]  /*2470*/  FADD R226, RZ, R88 ;  /* 0x00000058ffe27221 */ /* 0x000fe20000000000 */
[----:B------:R-:W-:-:S01]  /*2480*/  FADD R225, RZ, R89 ;  /* 0x00000059ffe17221 */ /* 0x000fc20000000000 */
[----:B------:R-:W-:Y:S01]  /*2490*/  FADD R224, RZ, R90 ;  /* 0x0000005affe07221 */ /* 0x000fe20000000000 */
[----:B------:R-:W-:-:S01]  /*24a0*/  FADD R223, RZ, R91 ;  /* 0x0000005bffdf7221 */ /* 0x000fc20000000000 */
[----:B------:R0:W-:Y:S01]  /*24b0*/  STL [R1], R227 ;  /* 0x000000e301007387 */ /* 0x0001e20000100800 */
[----:B------:R-:W-:-:S01]  /*24c0*/  FADD R222, RZ, R92 ;  /* 0x0000005cffde7221 */ /* 0x000fc20000000000 */
[----:B------:R-:W-:Y:S01]  /*24d0*/  FADD R221, RZ, R93 ;  /* 0x0000005dffdd7221 */ /* 0x000fe20000000000 */
[----:B------:R-:W-:-:S01]  /*24e0*/  FADD R220, RZ, R94 ;  /* 0x0000005effdc7221 */ /* 0x000fc20000000000 */
[----:B------:R-:W-:Y:S01]  /*24f0*/  FADD R219, RZ, R95 ;  /* 0x0000005fffdb7221 */ /* 0x000fe20000000000 */
[----:B------:R-:W-:-:S01]  /*2500*/  FADD R218, RZ, R96 ;  /* 0x00000060ffda7221 */ /* 0x000fc20000000000 */
[----:B------:R-:W-:Y:S01]  /*2510*/  FADD R217, RZ, R97 ;  /* 0x00000061ffd97221 */ /* 0x000fe20000000000 */
[----:B------:R-:W-:-:S01]  /*2520*/  FADD R216, RZ, R98 ;  /* 0x00000062ffd87221 */ /* 0x000fc20000000000 */
[----:B------:R-:W-:Y:S01]  /*2530*/  FADD R215, RZ, R99 ;  /* 0x00000063ffd77221 */ /* 0x000fe20000000000 */
[----:B------:R-:W-:-:S01]  /*2540*/  FADD R214, RZ, R100 ;  /* 0x00000064ffd67221 */ /* 0x000fc20000000000 */
[----:B0-----:R-:W-:Y:S01]  /*2550*/  FADD R227, RZ, R59 ;  /* 0x0000003bffe37221 */ /* 0x001fe20000000000 */
[----:B------:R-:W-:-:S01]  /*2560*/  FADD R213, RZ, R101 ;  /* 0x00000065ffd57221 */ /* 0x000fc20000000000 */
[----:B------:R-:W-:Y:S01]  /*2570*/  FADD R212, RZ, R102 ;  /* 0x00000066ffd47221 */ /* 0x000fe20000000000 */
[----:B------:R-:W-:-:S01]  /*2580*/  FADD R211, RZ, R103 ;  /* 0x00000067ffd37221 */ /* 0x000fc20000000000 */
[----:B------:R-:W-:Y:S01]  /*2590*/  FADD R210, RZ, R104 ;  /* 0x00000068ffd27221 */ /* 0x000fe20000000000 */
[----:B------:R0:W-:Y:S01]  /*25a0*/  STL [R1+0x4], R227 ;  /* 0x000004e301007387 */ /* 0x0001e20000100800 */
        /* <DEDUP_REMOVED lines=93> */
[----:B------:R-:W-:Y:S01]  /*2b80*/  UMOV UR6, URZ ;  /* 0x0000003f00067c82 */ /* 0x000fe20008000000 */
[----:B0-----:R-:W-:-:S05]  /*2b90*/  FADD R227, RZ, R66 ;  /* 0x00000042ffe37221 */ /* 0x001fca0000000000 */
[----:B------:R0:W-:Y:S02]  /*2ba0*/  STL [R1+0x20], R227 ;  /* 0x000020e301007387 */ /* 0x0001e40000100800 */
        /* <DEDUP_REMOVED lines=42> */
.L_x_22:
[----:B------:R-:W-:-:S04]  /*2e50*/  UIADD3 UR18, UR5, 0x1, URZ ;  /* 0x0000000105127890 */ /* 0x000fc8000fffe03f */
[----:B------:R-:W-:-:S04]  /*2e60*/  UISETP.NE.AND UP0, UPT, UR18, 0x3, UPT ;  /* 0x000000031200788c */ /* 0x000fc8000bf05270 */
[----:B------:R-:W-:Y:S02]  /*2e70*/  USEL UR8, URZ, 0x1, UP0 ;  /* 0x000000013f087887 */ /* 0x000fe40008000000 */
[----:B------:R-:W-:Y:S02]  /*2e80*/  USEL UR18, UR18, URZ, UP0 ;  /* 0x0000003f12127287 */ /* 0x000fe40008000000 */
[----:B------:R-:W-:-:S06]  /*2e90*/  ULOP3.LUT UR8, UR4, UR8, URZ, 0x3c, !UPT ;  /* 0x0000000804087292 */ /* 0x000fcc000f8e3c3f */
[----:B0-----:R-:W-:Y:S01]  /*2ea0*/  IMAD.U32 R227, RZ, RZ, UR8 ;  /* 0x00000008ffe37e24 */ /* 0x001fe2000f8e00ff */
[----:B------:R-:W-:-:S06]  /*2eb0*/  UMOV UR8, 0x1 ;  /* 0x0000000100087882 */ /* 0x000fcc0000000000 */
.L_x_17:
[----:B------:R-:W-:-:S04]  /*2ec0*/  UISETP.LT.AND UP0, UPT, UR12, 0x1, UPT ;  /* 0x000000010c00788c */ /* 0x000fc8000bf01270 */
[----:B------:R-:W-:-:S04]  /*2ed0*/  USEL UR9, UR12, 0x1, UP0 ;  /* 0x000000010c097887 */ /* 0x000fc80008000000 */
[----:B------:R-:W-:-:S04]  /*2ee0*/  UIADD3 UR9, UR12, -UR9, URZ ;  /* 0x800000090c097290 */ /* 0x000fc8000fffe03f */
[----:B------:R-:W-:-:S06]  /*2ef0*/  UISETP.GE.AND UP0, UPT, UR9, 0x1, UPT ;  /* 0x000000010900788c */ /* 0x000fcc000bf06270 */
[----:B------:R-:W-:-:S13]  /*2f00*/  PLOP3.LUT P0, PT, PT, PT, UP0, 0x80, 0x0 ;  /* 0x000000000000781c */ /* 0x000fda0003f0f008 */
[----:B------:R-:W-:Y:S05]  /*2f10*/  @!P0 BRA `(.L_x_23) ;  /* 0x00000010009c8947 */ /* 0x000fea0003800000 */
[----:B------:R-:W-:Y:S01]  /*2f20*/  IMAD.U32 R228, RZ, RZ, UR9 ;  /* 0x00000009ffe47e24 */ /* 0x000fe2000f8e00ff */
[----:B------:R-:W-:Y:S01]  /*2f30*/  UMOV UR19, UR5 ;  /* 0x0000000500137c82 */ /* 0x000fe20008000000 */
[----:B------:R-:W-:-:S05]  /*2f40*/  ULDC UR24, c[0x0][0x50c] ;  /* 0x0001430000187ab9 */ /* 0x000fca0000000800 */
.L_x_31:
[----:B------:R-:W-:-:S06]  /*2f50*/  UISETP.NE.AND UP0, UPT, UR23, 0x3, UPT ;  /* 0x000000031700788c */ /* 0x000fcc000bf05270 */
[----:B------:R-:W-:-:S13]  /*2f60*/  PLOP3.LUT P1, PT, PT, PT, UP0, 0x80, 0x0 ;  /* 0x000000000000781c */ /* 0x000fda0003f2f008 */
[----:B-1---5:R-:W-:Y:S05]  /*2f70*/  @!P1 BRA `(.L_x_24) ;  /* 0x0000000000049947 */ /* 0x022fea0003800000 */
[----:B------:R-:W-:Y:S01]  /*2f80*/  BPT.TRAP 0x1 ;  /* 0x000000040000795c */ /* 0x000fe20000300000 */
.L_x_24:
[----:B------:R-:W0:Y:S01]  /*2f90*/  S2UR UR9, SR_CgaCtaId ;  /* 0x00000000000979c3 */ /* 0x000e220000008800 */
[----:B------:R-:W-:Y:S01]  /*2fa0*/  UMOV UR14, 0x400 ;  /* 0x00000400000e7882 */ /* 0x000fe20000000000 */
[----:B------:R-:W-:Y:S01]  /*2fb0*/  SHF.L.U32 R229, R227, 0x1f, RZ ;  /* 0x0000001fe3e57819 */ /* 0x000fe200000006ff */
[----:B0-----:R-:W-:-:S04]  /*2fc0*/  ULEA UR14, UR9, UR14, 0x18 ;  /* 0x0000000e090e7291 */ /* 0x001fc8000f8ec03f */
[----:B------:R-:W-:-:S09]  /*2fd0*/  ULEA UR9, UR18, UR14, 0x3 ;  /* 0x0000000e12097291 */ /* 0x000fd2000f8e183f */
[----:B------:R0:W1:Y:S01]  /*2fe0*/  SYNCS.PHASECHK.TRANS64.TRYWAIT P0, [UR9], R229 ;  /* 0x000000e5ff0075a7 */ /* 0x0000620008000149 */
[----:B------:R-:W-:Y:S05]  /*2ff0*/  @!P1 BRA `(.L_x_25) ;  /* 0x0000000000049947 */ /* 0x000fea0003800000 */
[----:B------:R-:W-:Y:S01]  /*3000*/  BPT.TRAP 0x1 ;  /* 0x000000040000795c */ /* 0x000fe20000300000 */
.L_x_25:
[----:B-1----:R-:W-:Y:S05]  /*3010*/  @P0 BRA `(.L_x_26) ;  /* 0x0000000000080947 */ /* 0x002fea0003800000 */
[----:B------:R-:W1:Y:S02]  /*3020*/  SYNCS.PHASECHK.TRANS64.TRYWAIT P0, [UR9], R229 ;  /* 0x000000e5ff0075a7 */ /* 0x000e640008000149 */
[----:B-1----:R-:W-:Y:S05]  /*3030*/  @!P0 BRA `(.L_x_27) ;  /* 0x000000d000d48947 */ /* 0x002fea0003800000 */
.L_x_26:
[----:B------:R-:W-:Y:S01]  /*3040*/  UIADD3 UR9, UR14, 0x6100, URZ ;  /* 0x000061000e097890 */ /* 0x000fe2000fffe03f */
[----:B------:R-:W-:Y:S01]  /*3050*/  WARPGROUP.ARRIVE ;  /* 0x00000000000079c5 */ /* 0x000fe20000000000 */
[----:B------:R-:W-:Y:S02]  /*3060*/  UISETP.NE.AND UP0, UPT, UR7, URZ, UPT ;  /* 0x0000003f0700728c */ /* 0x000fe4000bf05270 */
[----:B------:R-:W-:Y:S02]  /*3070*/  USHF.R.U32.HI UR9, URZ, 0x4, UR9 ;  /* 0x000000043f097899 */ /* 0x000fe40008011609 */
[----:B------:R-:W-:Y:S02]  /*3080*/  USEL UR8, UR8, URZ, !UP0 ;  /* 0x0000003f08087287 */ /* 0x000fe4000c000000 */
[----:B------:R-:W-:Y:S02]  /*3090*/  ULOP3.LUT UR9, UR9, 0x3fff, URZ, 0xc0, !UPT ;  /* 0x00003fff09097892 */ /* 0x000fe4000f8ec03f */
[----:B------:R-:W-:-:S02]  /*30a0*/  ULOP3.LUT UR7, UR15, 0x10000, URZ, 0xfc, !UPT ;  /* 0x000100000f077892 */ /* 0x000fc4000f8efc3f */
[----:B------:R-:W-:Y:S02]  /*30b0*/  ULOP3.LUT UR9, UR9, 0x10000, URZ, 0xfc, !UPT ;  /* 0x0001000009097892 */ /* 0x000fe4000f8efc3f */
[----:B------:R-:W-:Y:S02]  /*30c0*/  UISETP.NE.U32.AND UP0, UPT, UR8, URZ, UPT ;  /* 0x0000003f0800728c */ /* 0x000fe4000bf05070 */
[----:B------:R-:W-:Y:S02]  /*30d0*/  ULEA UR8, UR18, UR7, 0x9 ;  /* 0x0000000712087291 */ /* 0x000fe4000f8e483f */
[----:B------:R-:W-:Y:S01]  /*30e0*/  ULEA UR10, UR18, UR9, 0x8 ;  /* 0x00000009120a7291 */ /* 0x000fe2000f8e403f */
[----:B------:R-:W-:Y:S02]  /*30f0*/  UMOV UR11, 0xc0000010 ;  /* 0xc0000010000b7882 */ /* 0x000fe40000000000 */
[----:B------:R-:W-:Y:S01]  /*3100*/  UMOV UR9, 0xc0000010 ;  /* 0xc000001000097882 */ /* 0x000fe20000000000 */
[----:B------:R-:W-:-:S05]  /*3110*/  UIADD3 UR6, UR6, 0x1, URZ ;  /* 0x0000000106067890 */ /* 0x000fca000fffe03f */
[----:B------:R-:W-:Y:S01]  /*3120*/  QGMMA.64x128x32.F32.E5M2.E5M2 R88, gdesc[UR8], R88, UP0 ;  /* 0x01e00000085879f3 */ /* 0x000fe2000bf03858 */
[----:B------:R-:W-:Y:S01]  /*3130*/  UIADD3 UR8, UR8, 0x100, URZ ;  /* 0x0000010008087890 */ /* 0x000fe2000fffe03f */
[----:B------:R-:W-:-:S10]  /*3140*/  UMOV UR9, 0xc0000010 ;  /* 0xc000001000097882 */ /* 0x000fd40000000000 */
[----:B------:R-:W-:Y:S01]  /*3150*/  QGMMA.64x128x32.F32.E5M2.E5M2 R24, gdesc[UR8], R24, UP0, gsb0 ;  /* 0x01e00000081879f3 */ /* 0x000fe2000b803818 */
[----:B------:R-:W-:-:S04]  /*3160*/  UISETP.NE.AND UP0, UPT, UR6, UR24, UPT ;  /* 0x000000180600728c */ /* 0x000fc8000bf05270 */
[----:B------:R-:W-:-:S06]  /*3170*/  USEL UR7, URZ, 0x1, UP0 ;  /* 0x000000013f077887 */ /* 0x000fcc0008000000 */
[----:B------:R-:W-:Y:S01]  /*3180*/  ISETP.NE.AND P0, PT, RZ, UR7, PT ;  /* 0x00000007ff007c0c */ /* 0x000fe2000bf05270 */
[----:B------:R-:W-:-:S12]  /*3190*/  WARPGROUP.DEPBAR.LE gsb0, 0x1 ;  /* 0x00008000000079c5 */ /* 0x000fd80000010100 */
[----:B------:R-:W-:Y:S05]  /*31a0*/  @!P0 BRA `(.L_x_28) ;  /* 0x0000000c00808947 */ /* 0x000fea0003800000 */
[----:B------:R-:W-:Y:S02]  /*31b0*/  WARPGROUP.DEPBAR.LE gsb0, 0x0 ;  /* 0x00008000000079c5 */ /* 0x000fe40000010000 */
[----:B------:R-:W-:-:S01]  /*31c0*/  FADD R226, R88, R226 ;  /* 0x000000e258e27221 */ /* 0x000fc20000000000 */
[----:B------:R-:W-:Y:S01]  /*31d0*/  FADD R225, R89, R225 ;  /* 0x000000e159e17221 */ /* 0x000fe20000000000 */
[----:B------:R1:W-:Y:S01]  /*31e0*/  STL [R1+0x90], R227 ;  /* 0x000090e301007387 */ /* 0x0003e20000100800 */
[----:B------:R-:W-:-:S01]  /*31f0*/  FADD R224, R90, R224 ;  /* 0x000000e05ae07221 */ /* 0x000fc20000000000 */
[----:B------:R-:W-:Y:S01]  /*3200*/  FADD R223, R91, R223 ;  /* 0x000000df5bdf7221 */ /* 0x000fe20000000000 */
[----:B------:R-:W-:-:S01]  /*3210*/  FADD R222, R92, R222 ;  /* 0x000000de5cde7221 */ /* 0x000fc20000000000 */
[----:B------:R-:W-:Y:S01]  /*3220*/  FADD R221, R93, R221 ;  /* 0x000000dd5ddd7221 */ /* 0x000fe20000000000 */
[----:B-1----:R-:W4:Y:S04]  /*3230*/  LDL.LU R227, [R1+0x30] ;  /* 0x0000300001e37983 */ /* 0x002f280000300800 */
[----:B------:R1:W-:Y:S01]  /*3240*/  STL [R1+0x94], R226 ;  /* 0x000094e201007387 */ /* 0x0003e20000100800 */
[----:B------:R-:W-:-:S01]  /*3250*/  FADD R220, R94, R220 ;  /* 0x000000dc5edc7221 */ /* 0x000fc20000000000 */
[----:B------:R-:W-:-:S02]  /*3260*/  FADD R219, R95, R219 ;  /* 0x000000db5fdb7221 */ /* 0x000fc40000000000 */
[----:B-1----:R-:W2:Y:S04]  /*3270*/  LDL.LU R226, [R1+0x2c] ;  /* 0x00002c0001e27983 */ /* 0x002ea80000300800 */
[----:B------:R1:W-:Y:S01]  /*3280*/  STL [R1+0x98], R225 ;  /* 0x000098e101007387 */ /* 0x0003e20000100800 */
[----:B------:R-:W-:-:S03]  /*3290*/  FADD R218, R96, R218 ;  /* 0x000000da60da7221 */ /* 0x000fc60000000000 */
[----:B-1----:R-:W3:Y:S04]  /*32a0*/  LDL.LU R225, [R1+0x28] ;  /* 0x0000280001e17983 */ /* 0x002ee80000300800 */
        /* <DEDUP_REMOVED lines=9> */
[----:B------:R1:W-:Y:S04]  /*3340*/  STL [R1+0xa8], R221 ;  /* 0x0000a8dd01007387 */ /* 0x0003e80000100800 */
        /* <DEDUP_REMOVED lines=12> */
[----:B-1----:R-:W3:Y:S01]  /*3410*/  LDL.LU R215, [R1] ;  /* 0x0000000001d77983 */ /* 0x002ee20000300800 */
[----:B------:R-:W-:-:S01]  /*3420*/  FADD R214, R100, R214 ;  /* 0x000000d664d67221 */ /* 0x000fc20000000000 */
[----:B------:R-:W-:Y:S01]  /*3430*/  FADD R213, R101, R213 ;  /* 0x000000d565d57221 */ /* 0x000fe20000000000 */
[----:B------:R-:W-:-:S01]  /*3440*/  FADD R212, R102, R212 ;  /* 0x000000d466d47221 */ /* 0x000fc20000000000 */
[----:B------:R-:W-:Y:S01]  /*3450*/  FADD R211, R103, R211 ;  /* 0x000000d367d37221 */ /* 0x000fe20000000000 */
[----:B------:R-:W-:-:S01]  /*3460*/  FADD R210, R104, R210 ;  /* 0x000000d268d27221 */ /* 0x000fc20000000000 */
[----:B------:R-:W-:Y:S01]  /*3470*/  STL [R1+0xc4], R214 ;  /* 0x0000c4d601007387 */ /* 0x000fe20000100800 */
        /* <DEDUP_REMOVED lines=11> */
[----:B------:R1:W-:Y:S01]  /*3530*/  STL [R1+0xd0], R211 ;  /* 0x0000d0d301007387 */ /* 0x0003e20000100800 */
[----:B------:R-:W-:-:S01]  /*3540*/  FADD R200, R114, R200 ;  /* 0x000000c872c87221 */ /* 0x000fc20000000000 */
[----:B------:R-:W-:Y:S01]  /*3550*/  FADD R199, R115, R199 ;  /* 0x000000c773c77221 */ /* 0x000fe20000000000 */
        /* <DEDUP_REMOVED lines=69> */
[----:B-----5:R-:W-:Y:S01]  /*39b0*/  FADD R0, R57, R0 ;  /* 0x0000000039007221 */ /* 0x020fe20000000000 */
[----:B----4-:R-:W-:-:S01]  /*39c0*/  FADD R227, R70, R227 ;  /* 0x000000e346e37221 */ /* 0x010fc20000000000 */
[----:B--2---:R-:W-:Y:S01]  /*39d0*/  FADD R226, R69, R226 ;  /* 0x000000e245e27221 */ /* 0x004fe20000000000 */
[----:B---3--:R-:W-:-:S01]  /*39e0*/  FADD R225, R68, R225 ;  /* 0x000000e144e17221 */ /* 0x008fc20000000000 */
        /* <DEDUP_REMOVED lines=9> */
[----:B------:R-:W-:-:S05]  /*3a80*/  FADD R215, R58, R215 ;  /* 0x000000d73ad77221 */ /* 0x000fca0000000000 */
[----:B------:R2:W-:Y:S04]  /*3a90*/  STL [R1], R215 ;  /* 0x000000d701007387 */ /* 0x0005e80000100800 */
[----:B------:R3:W-:Y:S04]  /*3aa0*/  STL [R1+0x4], R216 ;  /* 0x000004d801007387 */ /* 0x0007e80000100800 */
        /* <DEDUP_REMOVED lines=8> */
[----:B-1----:R-:W4:Y:S04]  /*3b30*/  LDL.LU R211, [R1+0x34] ;  /* 0x0000340001d37983 */ /* 0x002f280000300800 */
[----:B------:R1:W-:Y:S04]  /*3b40*/  STL [R1+0x28], R225 ;  /* 0x000028e101007387 */ /* 0x0003e80000100800 */
[----:B------:R-:W4:Y:S04]  /*3b50*/  LDL.LU R212, [R1+0x38] ;  /* 0x0000380001d47983 */ /* 0x000f280000300800 */
[----:B------:R1:W-:Y:S04]  /*3b60*/  STL [R1+0x2c], R226 ;  /* 0x00002ce201007387 */ /* 0x0003e80000100800 */
[----:B------:R-:W4:Y:S04]  /*3b70*/  LDL.LU R213, [R1+0x3c] ;  /* 0x00003c0001d57983 */ /* 0x000f280000300800 */
[----:B------:R1:W-:Y:S04]  /*3b80*/  STL [R1+0x30], R227 ;  /* 0x000030e301007387 */ /* 0x0003e80000100800 */
[----:B------:R-:W4:Y:S04]  /*3b90*/  LDL.LU R214, [R1+0x40] ;  /* 0x0000400001d67983 */ /* 0x000f280000300800 */
[----:B--2---:R-:W2:Y:S04]  /*3ba0*/  LDL.LU R215, [R1+0x44] ;  /* 0x0000440001d77983 */ /* 0x004ea80000300800 */
[----:B---3--:R-:W3:Y:S04]  /*3bb0*/  LDL.LU R216, [R1+0x48] ;  /* 0x0000480001d87983 */ /* 0x008ee80000300800 */
[----:B----4-:R-:W4:Y:S04]  /*3bc0*/  LDL.LU R217, [R1+0x4c] ;  /* 0x00004c0001d97983 */ /* 0x010f280000300800 */
[----:B0-----:R-:W4:Y:S04]  /*3bd0*/  LDL.LU R218, [R1+0x50] ;  /* 0x0000500001da7983 */ /* 0x001f280000300800 */
[----:B------:R-:W4:Y:S04]  /*3be0*/  LDL.LU R219, [R1+0x54] ;  /* 0x0000540001db7983 */ /* 0x000f280000300800 */
[----:B------:R-:W4:Y:S04]  /*3bf0*/  LDL.LU R220, [R1+0x58] ;  /* 0x0000580001dc7983 */ /* 0x000f280000300800 */
[----:B------:R-:W4:Y:S04]  /*3c00*/  LDL.LU R221, [R1+0x5c] ;  /* 0x00005c0001dd7983 */ /* 0x000f280000300800 */
[----:B------:R-:W4:Y:S04]  /*3c10*/  LDL.LU R222, [R1+0x60] ;  /* 0x0000600001de7983 */ /* 0x000f280000300800 */
[----:B------:R-:W4:Y:S04]  /*3c20*/  LDL.LU R223, [R1+0x64] ;  /* 0x0000640001df7983 */ /* 0x000f280000300800 */
[----:B------:R-:W4:Y:S04]  /*3c30*/  LDL.LU R224, [R1+0x68] ;  /* 0x0000680001e07983 */ /* 0x000f280000300800 */
[----:B-1----:R-:W4:Y:S04]  /*3c40*/  LDL.LU R225, [R1+0x6c] ;  /* 0x00006c0001e17983 */ /* 0x002f280000300800 */
[----:B------:R-:W4:Y:S04]  /*3c50*/  LDL.LU R226, [R1+0x70] ;  /* 0x0000700001e27983 */ /* 0x000f280000300800 */
[----:B------:R-:W4:Y:S01]  /*3c60*/  LDL.LU R227, [R1+0x74] ;  /* 0x0000740001e37983 */ /* 0x000f220000300800 */
[----:B------:R-:W-:-:S05]  /*3c70*/  FADD R211, R71, R211 ;  /* 0x000000d347d37221 */ /* 0x000fca0000000000 */
[----:B------:R0:W-:Y:S01]  /*3c80*/  STL [R1+0x34], R211 ;  /* 0x000034d301007387 */ /* 0x0001e20000100800 */
[----:B------:R-:W-:-:S03]  /*3c90*/  FADD R212, R72, R212 ;  /* 0x000000d448d47221 */ /* 0x000fc60000000000 */
[----:B0-----:R1:W5:Y:S01]  /*3ca0*/  LDL.LU R211, [R1+0xd0] ;  /* 0x0000d00001d37983 */ /* 0x0013620000300800 */
[----:B------:R-:W-:-:S03]  /*3cb0*/  FADD R213, R73, R213 ;  /* 0x000000d549d57221 */ /* 0x000fc60000000000 */
[----:B------:R0:W-:Y:S01]  /*3cc0*/  STL [R1+0x38], R212 ;  /* 0x000038d401007387 */ /* 0x0001e20000100800 */
[----:B------:R-:W-:-:S01]  /*3cd0*/  FADD R214, R74, R214 ;  /* 0x000000d64ad67221 */ /* 0x000fc20000000000 */
[----:B--2---:R-:W-:Y:S02]  /*3ce0*/  FADD R215, R75, R215 ;  /* 0x000000d74bd77221 */ /* 0x004fe40000000000 */
[----:B0-----:R1:W5:Y:S01]  /*3cf0*/  LDL.LU R212, [R1+0xcc] ;  /* 0x0000cc0001d47983 */ /* 0x0013620000300800 */
[----:B---3--:R-:W-:-:S03]  /*3d00*/  FADD R216, R76, R216 ;  /* 0x000000d84cd87221 */ /* 0x008fc60000000000 */
[----:B------:R0:W-:Y:S01]  /*3d10*/  STL [R1+0x3c], R213 ;  /* 0x00003cd501007387 */ /* 0x0001e20000100800 */
[----:B----4-:R-:W-:-:S03]  /*3d20*/  FADD R217, R77, R217 ;  /* 0x000000d94dd97221 */ /* 0x010fc60000000000 */
[----:B0-----:R1:W5:Y:S01]  /*3d30*/  LDL.LU R213, [R1+0xc8] ;  /* 0x0000c80001d57983 */ /* 0x0013620000300800 */
[----:B------:R-:W-:-:S03]  /*3d40*/  FADD R218, R78, R218 ;  /* 0x000000da4eda7221 */ /* 0x000fc60000000000 */
[----:B------:R0:W-:Y:S01]  /*3d50*/  STL [R1+0x40], R214 ;  /* 0x000040d601007387 */ /* 0x0001e20000100800 */
[----:B------:R-:W-:-:S01]  /*3d60*/  FADD R219, R79, R219 ;  /* 0x000000db4fdb7221 */ /* 0x000fc20000000000 */
[----:B------:R-:W-:Y:S02]  /*3d70*/  FADD R220, R80, R220 ;  /* 0x000000dc50dc7221 */ /* 0x000fe40000000000 */
[----:B0-----:R1:W5:Y:S04]  /*3d80*/  LDL.LU R214, [R1+0xc4] ;  /* 0x0000c40001d67983 */ /* 0x0013680000300800 */
[----:B------:R0:W-:Y:S01]  /*3d90*/  STL [R1+0x44], R215 ;  /* 0x000044d701007387 */ /* 0x0001e20000100800 */
[----:B------:R-:W-:-:S01]  /*3da0*/  FADD R221, R81, R221 ;  /* 0x000000dd51dd7221 */ /* 0x000fc20000000000 */
[----:B------:R-:W-:-:S02]  /*3db0*/  FADD R222, R82, R222 ;  /* 0x000000de52de7221 */ /* 0x000fc40000000000 */
[----:B0-----:R1:W5:Y:S04]  /*3dc0*/  LDL.LU R215, [R1+0xc0] ;  /* 0x0000c00001d77983 */ /* 0x0013680000300800 */
[----:B------:R0:W-:Y:S01]  /*3dd0*/  STL [R1+0x48], R216 ;  /* 0x000048d801007387 */ /* 0x0001e20000100800 */
[----:B------:R-:W-:-:S03]  /*3de0*/  FADD R223, R83, R223 ;  /* 0x000000df53df7221 */ /* 0x000fc60000000000 */
        /* <DEDUP_REMOVED lines=13> */
[----:B------:R0:W-:Y:S04]  /*3ec0*/  STL [R1+0x5c], R221 ;  /* 0x00005cdd01007387 */ /* 0x0001e80000100800 */
        /* <DEDUP_REMOVED lines=12> */
[----:B0-----:R1:W5:Y:S01]  /*3f90*/  LDL.LU R227, [R1+0x90] ;  /* 0x0000900001e37983 */ /* 0x0013620000300800 */
[----:B------:R-:W-:-:S05]  /*3fa0*/  UMOV UR6, URZ ;  /* 0x0000003f00067c82 */ /* 0x000fca0008000000 */
.L_x_28:
[----:B------:R-:W-:Y:S05]  /*3fb0*/  @!P1 BRA `(.L_x_29) ;  /* 0x0000000000049947 */ /* 0x000fea0003800000 */
[----:B------:R-:W-:Y:S01]  /*3fc0*/  BPT.TRAP 0x1 ;  /* 0x000000040000795c */ /* 0x000fe20000300000 */
.L_x_29:
[----:B------:R4:W-:Y:S04]  /*3fd0*/  STL [R1+0x94], R2 ;  /* 0x0000940201007387 */ /* 0x0009e80000100800 */
[----:B----4-:R-:W4:Y:S04]  /*3fe0*/  LDL R2, [R1+0x78] ;  /* 0x0000780001027983 */ /* 0x010f280000100800 */
[----:B-----5:R0:W-:Y:S04]  /*3ff0*/  STL [R1+0x90], R0 ;  /* 0x0000900001007387 */ /* 0x0201e80000100800 */
[----:B0-----:R-:W2:Y:S01]  /*4000*/  LDL R0, [R1+0x7c] ;  /* 0x00007c0001007983 */ /* 0x001ea20000100800 */
[----:B------:R-:W-:Y:S01]  /*4010*/  IMAD.U32 R229, RZ, RZ, UR19 ;  /* 0x00000013ffe57e24 */ /* 0x000fe2000f8e00ff */
[----:B----4-:R-:W-:-:S02]  /*4020*/  ISETP.NE.AND P0, PT, R2, RZ, PT ;  /* 0x000000ff0200720c */ /* 0x010fc40003f05270 */
[----:B------:R0:W5:Y:S11]  /*4030*/  LDL.LU R2, [R1+0x94] ;  /* 0x0000940001027983 */ /* 0x0001760000300800 */
[----:B------:R-:W-:-:S05]  /*4040*/  @P0 LEA R229, R229, UR14, 0x3 ;  /* 0x0000000ee5e50c11 */ /* 0x000fca000f8e18ff */
[----:B------:R-:W-:-:S05]  /*4050*/  @P0 VIADD R229, R229, 0x18 ;  /* 0x00000018e5e50836 */ /* 0x000fca0000000000 */
[----:B--2---:R-:W-:Y:S02]  /*4060*/  @P0 PRMT R229, R0, 0x654, R229 ;  /* 0x0000065400e50816 */ /* 0x004fe400000000e5 */
[----:B------:R0:W5:Y:S01]  /*4070*/  LDL.LU R0, [R1+0x90] ;  /* 0x0000900001007983 */ /* 0x0001620000300800 */
[----:B------:R-:W-:Y:S01]  /*4080*/  UISETP.GT.U32.AND UP0, UPT, UR13, 0x1, UPT ;  /* 0x000000010d00788c */ /* 0x000fe2000bf04070 */
[----:B------:R0:W-:Y:S05]  /*4090*/  @P0 SYNCS.ARRIVE.TRANS64.RED.A1T0 RZ, [R229+URZ], RZ ;  /* 0x000000ffe5ff09a7 */ /* 0x0001ea000810043f */
[----:B------:R-:W-:-:S13]  /*40a0*/  PLOP3.LUT P0, PT, PT, PT, UP0, 0x80, 0x0 ;  /* 0x000000000000781c */ /* 0x000fda0003f0f008 */
[----:B0-----:R-:W-:Y:S05]  /*40b0*/  @P0 BRA `(.L_x_30) ;  /* 0x0000000000040947 */ /* 0x001fea0003800000 */
[----:B------:R-:W-:Y:S01]  /*40c0*/  BPT.TRAP 0x1 ;  /* 0x000000040000795c */ /* 0x000fe20000300000 */
.L_x_30:
[----:B------:R-:W-:Y:S01]  /*40d0*/  UIADD3 UR18, UR18, 0x1, URZ ;  /* 0x0000000112127890 */ /* 0x000fe2000fffe03f */
[C---:B------:R-:W-:Y:S01]  /*40e0*/  ISETP.GT.AND P0, PT, R228.reuse, 0x1, PT ;  /* 0x00000001e400780c */ /* 0x040fe20003f04270 */
[----:B------:R-:W-:Y:S01]  /*40f0*/  UIADD3 UR19, UR19, 0x1, URZ ;  /* 0x0000000113137890 */ /* 0x000fe2000fffe03f */
[----:B------:R-:W-:Y:S01]  /*4100*/  VIADD R228, R228, 0xffffffff ;  /* 0xffffffffe4e47836 */ /* 0x000fe20000000000 */
[----:B------:R-:W-:Y:S02]  /*4110*/  UISETP.NE.AND UP0, UPT, UR18, 0x3, UPT ;  /* 0x000000031200788c */ /* 0x000fe4000bf05270 */
[----:B------:R-:W-:Y:S02]  /*4120*/  UISETP.NE.AND UP1, UPT, UR19, 0x3, UPT ;  /* 0x000000031300788c */ /* 0x000fe4000bf25270 */
[----:B------:R-:W-:Y:S02]  /*4130*/  USEL UR8, URZ, 0x1, UP0 ;  /* 0x000000013f087887 */ /* 0x000fe40008000000 */
[----:B------:R-:W-:-:S02]  /*4140*/  USEL UR18, UR18, URZ, UP0 ;  /* 0x0000003f12127287 */ /* 0x000fc40008000000 */
[----:B------:R-:W-:Y:S02]  /*4150*/  USEL UR19, UR19, URZ, UP1 ;  /* 0x0000003f13137287 */ /* 0x000fe40008800000 */
[----:B------:R-:W-:Y:S01]  /*4160*/  LOP3.LUT R227, R227, UR8, RZ, 0x3c, !PT ;  /* 0x00000008e3e37c12 */ /* 0x000fe2000f8e3cff */
[----:B------:R-:W-:Y:S01]  /*4170*/  UMOV UR8, 0x1 ;  /* 0x0000000100087882 */ /* 0x000fe20000000000 */
[----:B------:R-:W-:Y:S08]  /*4180*/  @P0 BRA `(.L_x_31) ;  /* 0xffffffec00700947 */ /* 0x000ff0000383ffff */
.L_x_23:
[----:B------:R-:W-:-:S04]  /*4190*/  UISETP.NE.AND UP0, UPT, UR6, URZ, UPT ;  /* 0x0000003f0600728c */ /* 0x000fc8000bf05270 */
[----:B------:R-:W-:-:S06]  /*41a0*/  USEL UR6, URZ, 0x1, !UP0 ;  /* 0x000000013f067887 */ /* 0x000fcc000c000000 */
[----:B------:R-:W-:-:S13]  /*41b0*/  ISETP.NE.AND P0, PT, RZ, UR6, PT ;  /* 0x00000006ff007c0c */ /* 0x000fda000bf05270 */
[----:B------:R-:W-:Y:S05]  /*41c0*/  @!P0 BRA `(.L_x_32) ;  /* 0x0000000c00dc8947 */ /* 0x000fea0003800000 */
[----:B------:R-:W4:Y:S04]  /*41d0*/  LDL.LU R227, [R1+0x74] ;  /* 0x0000740001e37983 */ /* 0x000f280000300800 */
[----:B----4-:R0:W-:Y:S04]  /*41e0*/  STL [R1+0x90], R227 ;  /* 0x000090e301007387 */ /* 0x0101e80000100800 */
[----:B0-----:R-:W4:Y:S04]  /*41f0*/  LDL.LU R227, [R1+0x70] ;  /* 0x0000700001e37983 */ /* 0x001f280000300800 */
        /* <DEDUP_REMOVED lines=55> */
[----:B0-----:R-:W4:Y:S01]  /*4570*/  LDL.LU R227, [R1] ;  /* 0x0000000001e37983 */ /* 0x001f220000300800 */
[----:B------:R-:W-:-:S02]  /*4580*/  WARPGROUP.DEPBAR.LE gsb0, 0x0 ;  /* 0x00008000000079c5 */ /* 0x000fc40000010000 */
[----:B------:R-:W-:Y:S01]  /*4590*/  FADD R226, R88, R226 ;  /* 0x000000e258e27221 */ /* 0x000fe20000000000 */
        /* <DEDUP_REMOVED lines=95> */
[----:B-----5:R-:W-:Y:S01]  /*4b90*/  FADD R2, R56, R2 ;  /* 0x0000000238027221 */ /* 0x020fe20000000000 */
[----:B------:R-:W-:Y:S01]  /*4ba0*/  FADD R0, R57, R0 ;  /* 0x0000000039007221 */ /* 0x000fe20000000000 */
[----:B----4-:R-:W-:-:S05]  /*4bb0*/  FADD R227, R58, R227 ;  /* 0x000000e33ae37221 */ /* 0x010fca0000000000 */
[----:B------:R0:W-:Y:S04]  /*4bc0*/  STL [R1], R227 ;  /* 0x000000e301007387 */ /* 0x0001e80000100800 */
[----:B0-----:R-:W4:Y:S02]  /*4bd0*/  LDL.LU R227, [R1+0x100] ;  /* 0x0001000001e37983 */ /* 0x001f240000300800 */
[----:B----4-:R-:W-:-:S05]  /*4be0*/  FADD R227, R59, R227 ;  /* 0x000000e33be37221 */ /* 0x010fca0000000000 */
[----:B------:R0:W-:Y:S04]  /*4bf0*/  STL [R1+0x4], R227 ;  /* 0x000004e301007387 */ /* 0x0001e80000100800 */
        /* <DEDUP_REMOVED lines=83> */
[----:B------:R0:W-:Y:S02]  /*5130*/  STL [R1+0x74], R227 ;  /* 0x000074e301007387 */ /* 0x0001e40000100800 */
.L_x_32:
[----:B------:R-:W-:Y:S02]  /*5140*/  WARPGROUP.DEPBAR.LE gsb0, 0x0 ;  /* 0x00008000000079c5 */ /* 0x000fe40000010000 */
[----:B------:R-:W4:Y:S02]  /*5150*/  LDC R24, c[0x0][0x28c] ;  /* 0x0000a300ff187b82 */ /* 0x000f240000000800 */
[----:B----4-:R-:W-:-:S13]  /*5160*/  ISETP.GE.AND P0, PT, R24, 0x1, PT ;  /* 0x000000011800780c */ /* 0x010fda0003f06270 */
[----:B------:R-:W-:Y:S05]  /*5170*/  @!P0 BRA `(.L_x_33) ;  /* 0x0000000000648947 */ /* 0x000fea0003800000 */
[----:B------:R-:W-:-:S06]  /*5180*/  UISETP.NE.AND UP0, UPT, UR23, 0x3, UPT ;  /* 0x000000031700788c */ /* 0x000fcc000bf05270 */
[----:B------:R-:W-:-:S13]  /*5190*/  PLOP3.LUT P0, PT, PT, PT, UP0, 0x80, 0x0 ;  /* 0x000000000000781c */ /* 0x000fda0003f0f008 */
[----:B------:R-:W-:Y:S05]  /*51a0*/  @!P0 BRA `(.L_x_34) ;  /* 0x0000000000048947 */ /* 0x000fea0003800000 */
[----:B------:R-:W-:Y:S01]  /*51b0*/  BPT.TRAP 0x1 ;  /* 0x000000040000795c */ /* 0x000fe20000300000 */
.L_x_34:
[----:B0-----:R-:W4:Y:S01]  /*51c0*/  LDL R227, [R1+0x78] ;  /* 0x0000780001e37983 */ /* 0x001f220000100800 */
[----:B------:R-:W-:Y:S01]  /*51d0*/  BSSY B0, `(.L_x_35) ;  /* 0x000000f000007945 */ /* 0x000fe20003800000 */
[----:B----4-:R-:W-:-:S13]  /*51e0*/  ISETP.NE.AND P0, PT, R227, RZ, PT ;  /* 0x000000ffe300720c */ /* 0x010fda0003f05270 */
[----:B------:R-:W-:Y:S05]  /*51f0*/  @!P0 BRA `(.L_x_36) ;  /* 0x0000000000308947 */ /* 0x000fea0003800000 */
[----:B------:R-:W4:Y:S01]  /*5200*/  LDL R227, [R1+0x7c] ;  /* 0x00007c0001e37983 */ /* 0x000f220000100800 */
[----:B------:R-:W-:-:S04]  /*5210*/  UISETP.LT.AND UP0, UPT, UR12, 0x1, UPT ;  /* 0x000000010c00788c */ /* 0x000fc8000bf01270 */
[----:B------:R-:W-:-:S04]  /*5220*/  USEL UR8, UR12, 0x1, UP0 ;  /* 0x000000010c087887 */ /* 0x000fc80008000000 */
[----:B------:R-:W-:-:S04]  /*5230*/  UIADD3 UR8, UR5, UR12, -UR8 ;  /* 0x0000000c05087290 */ /* 0x000fc8000fffe808 */
[----:B------:R-:W-:-:S04]  /*5240*/  UIMAD.WIDE.U32 UR6, UR8, -0x55555555, URZ ;  /* 0xaaaaaaab080678a5 */ /* 0x000fc8000f8e003f */
[----:B------:R-:W-:-:S04]  /*5250*/  USHF.R.U32.HI UR6, URZ, 0x1, UR7 ;  /* 0x000000013f067899 */ /* 0x000fc80008011607 */
[----:B------:R-:W-:-:S04]  /*5260*/  UIMAD UR8, UR6, -0x3, UR8 ;  /* 0xfffffffd060878a4 */ /* 0x000fc8000f8e0208 */
[----:B------:R-:W-:-:S04]  /*5270*/  ULEA UR8, UR8, UR14, 0x3 ;  /* 0x0000000e08087291 */ /* 0x000fc8000f8e183f */
[----:B------:R-:W-:-:S06]  /*5280*/  UIADD3 UR8, UR8, 0x18, URZ ;  /* 0x0000001808087890 */ /* 0x000fcc000fffe03f */
[----:B------:R-:W-:-:S05]  /*5290*/  IMAD.U32 R24, RZ, RZ, UR8 ;  /* 0x00000008ff187e24 */ /* 0x000fca000f8e00ff */
[----:B----4-:R-:W-:-:S04]  /*52a0*/  PRMT R24, R227, 0x654, R24 ;  /* 0x00000654e3187816 */ /* 0x010fc80000000018 */
[----:B------:R0:W-:Y:S03]  /*52b0*/  SYNCS.ARRIVE.TRANS64.RED.A1T0 RZ, [R24+URZ], RZ ;  /* 0x000000ff18ff79a7 */ /* 0x0001e6000810043f */
.L_x_36:
[----:B------:R-:W-:Y:S05]  /*52c0*/  BSYNC B0 ;  /* 0x0000000000007941 */ /* 0x000fea0003800000 */
.L_x_35:
[----:B------:R-:W-:-:S06]  /*52d0*/  UISETP.GT.U32.AND UP0, UPT, UR13, 0x1, UPT ;  /* 0x000000010d00788c */ /* 0x000fcc000bf04070 */
[----:B------:R-:W-:-:S13]  /*52e0*/  PLOP3.LUT P0, PT, PT, PT, UP0, 0x80, 0x0 ;  /* 0x000000000000781c */ /* 0x000fda0003f0f008 */
[----:B------:R-:W-:Y:S05]  /*52f0*/  @P0 BRA `(.L_x_33) ;  /* 0x0000000000040947 */ /* 0x000fea0003800000 */
[----:B------:R-:W-:Y:S01]  /*5300*/  BPT.TRAP 0x1 ;  /* 0x000000040000795c */ /* 0x000fe20000300000 */
.L_x_33:
[----:B-----5:R4:W-:Y:S01]  /*5310*/  STL [R1+0x94], R2 ;  /* 0x0000940201007387 */ /* 0x0209e20000100800 */
[----:B------:R-:W1:Y:S01]  /*5320*/  LDC R29, c[0x0][0x288] ;  /* 0x0000a200ff1d7b82 */ /* 0x000e620000000800 */
[----:B------:R-:W-:Y:S02]  /*5330*/  UIADD3 UR9, UR12, UR5, URZ ;  /* 0x000000050c097290 */ /* 0x000fe4000fffe03f */
[----:B------:R-:W-:Y:S01]  /*5340*/  USHF.R.S32.HI UR10, URZ, 0x1f, UR22 ;  /* 0x0000001f3f0a7899 */ /* 0x000fe20008011416 */
[----:B------:R-:W-:Y:S01]  /*5350*/  ULDC.64 UR6, c[0x0][0x5d0] ;  /* 0x0001740000067ab9 */ /* 0x000fe20000000a00 */
[----:B------:R-:W-:Y:S01]  /*5360*/  ULDC UR11, c[0x0][0x284] ;  /* 0x0000a100000b7ab9 */ /* 0x000fe20000000800 */
[----:B----4-:R-:W4:Y:S04]  /*5370*/  LDL.LU R2, [R1+0x88] ;  /* 0x0000880001027983 */ /* 0x010f280000300800 */
[----:B------:R2:W-:Y:S04]  /*5380*/  STL [R1+0x90], R0 ;  /* 0x0000900001007387 */ /* 0x0005e80000100800 */
[----:B0-----:R-:W3:Y:S01]  /*5390*/  LDL.LU R227, [R1+0x8c] ;  /* 0x00008c0001e37983 */ /* 0x001ee20000300800 */
[----:B--2---:R-:W0:Y:S02]  /*53a0*/  S2R R0, SR_TID.X ;  /* 0x0000000000007919 */ /* 0x004e240000002100 */
[----:B0-----:R-:W-:-:S02]  /*53b0*/  SHF.R.U32.HI R24, RZ, 0x2, R0 ;  /* 0x00000002ff187819 */ /* 0x001fc40000011600 */
[----:B------:R-:W-:Y:S02]  /*53c0*/  LOP3.LUT R26, R0, 0x60, RZ, 0xc0, !PT ;  /* 0x00000060001a7812 */ /* 0x000fe400078ec0ff */
[----:B------:R-:W-:Y:S02]  /*53d0*/  SHF.R.U32.HI R27, RZ, 0x7, R0 ;  /* 0x00000007ff1b7819 */ /* 0x000fe40000011600 */
[----:B------:R-:W-:Y:S02]  /*53e0*/  LOP3.LUT R25, R24, 0x7, RZ, 0xc0, !PT ;  /* 0x0000000718197812 */ /* 0x000fe400078ec0ff */
[----:B------:R-:W-:Y:S02]  /*53f0*/  SHF.R.U32.HI R28, RZ, 0x1, R26 ;  /* 0x00000001ff1c7819 */ /* 0x000fe4000001161a */
[----:B------:R-:W-:Y:S02]  /*5400*/  LOP3.LUT R24, R27, 0x1, RZ, 0xc0, !PT ;  /* 0x000000011b187812 */ /* 0x000fe400078ec0ff */
[----:B------:R-:W-:Y:S01]  /*5410*/  IADD3 R27, RZ, -R28, -R25 ;  /* 0x8000001cff1b7210 */ /* 0x000fe20007ffe819 */
[----:B------:R-:W-:-:S02]  /*5420*/  IMAD.SHL.U32 R32, R0, 0x2, RZ ;  /* 0x0000000200207824 */ /* 0x000fc400078e00ff */
[C---:B------:R-:W-:Y:S02]  /*5430*/  IMAD.SHL.U32 R26, R24.reuse, 0x40, RZ ;  /* 0x00000040181a7824 */ /* 0x040fe400078e00ff */
[----:B------:R-:W-:Y:S01]  /*5440*/  IMAD R42, R24, -0x40, R27 ;  /* 0xffffffc0182a7824 */ /* 0x000fe200078e021b */
[----:B------:R-:W-:Y:S01]  /*5450*/  LOP3.LUT R24, R0, 0x3, RZ, 0xc0, !PT ;  /* 0x0000000300187812 */ /* 0x000fe200078ec0ff */
[----:B----4-:R-:W-:Y:S02]  /*5460*/  IMAD.SHL.U32 R41, R2, 0x80, RZ ;  /* 0x0000008002297824 */ /* 0x010fe400078e00ff */
[----:B------:R0:W5:Y:S04]  /*5470*/  LDL.LU R2, [R1+0x94] ;  /* 0x0000940001027983 */ /* 0x0001680000300800 */
[----:B------:R0:W5:Y:S01]  /*5480*/  LDL.LU R0, [R1+0x90] ;  /* 0x0000900001007983 */ /* 0x0001620000300800 */
[----:B------:R-:W-:Y:S01]  /*5490*/  LOP3.LUT R43, R26, 0x40, R25, 0xe2, !PT ;  /* 0x000000401a2b7812 */ /* 0x000fe200078ee219 */
[----:B---3--:R-:W-:Y:S01]  /*54a0*/  IMAD.SHL.U32 R25, R227, 0x100, RZ ;  /* 0x00000100e3197824 */ /* 0x008fe200078e00ff */
[----:B------:R-:W-:Y:S01]  /*54b0*/  UISETP.GT.U32.AND UP0, UPT, UR9, 0x2, UPT ;  /* 0x000000020900788c */ /* 0x000fe2000bf04070 */
[C---:B-1----:R-:W-:Y:S01]  /*54c0*/  ISETP.GE.AND P0, PT, R41.reuse, R29, PT ;  /* 0x0000001d2900720c */ /* 0x042fe20003f06270 */
[----:B------:R-:W-:Y:S01]  /*54d0*/  UIMAD UR5, UR10, UR6, URZ ;  /* 0x000000060a0572a4 */ /* 0x000fe2000f8e023f */
[----:B------:R-:W-:Y:S01]  /*54e0*/  LOP3.LUT R32, R41, 0x6, R32, 0xf8, !PT ;  /* 0x0000000629207812 */ /* 0x000fe200078ef820 */
[----:B------:R-:W-:Y:S01]  /*54f0*/  UISETP.LT.U32.AND UP0, UPT, UR12, 0x3, UP0 ;  /* 0x000000030c00788c */ /* 0x000fe20008701070 */
[----:B------:R-:W-:Y:S01]  /*5500*/  ISETP.GE.OR P0, PT, R25, UR11, P0 ;  /* 0x0000000b19007c0c */ /* 0x000fe20008706670 */
[----:B------:R-:W-:Y:S01]  /*5510*/  UISETP.GE.U32.AND UP1, UPT, UR12, 0x3, UPT ;  /* 0x000000030c00788c */ /* 0x000fe2000bf26070 */
[----:B------:R-:W-:Y:S01]  /*5520*/  IMAD.U32 R27, RZ, RZ, UR6 ;  /* 0x00000006ff1b7e24 */ /* 0x000fe2000f8e00ff */
[----:B------:R-:W-:Y:S01]  /*5530*/  UIMAD UR8, UR22, UR7, UR5 ;  /* 0x00000007160872a4 */ /* 0x000fe2000f8e0205 */
[----:B------:R-:W-:Y:S01]  /*5540*/  SHF.R.S32.HI R33, RZ, 0x1f, R32 ;  /* 0x0000001fff217819 */ /* 0x000fe20000011420 */
[----:B------:R-:W-:-:S02]  /*5550*/  UIMAD.WIDE.U32 UR6, UR9, -0x55555555, URZ ;  /* 0xaaaaaaab090678a5 */ /* 0x000fc4000f8e003f */
[----:B------:R-:W-:Y:S02]  /*5560*/  USEL UR5, URZ, 0x1, !UP0 ;  /* 0x000000013f057887 */ /* 0x000fe4000c000000 */
[----:B------:R-:W-:Y:S01]  /*5570*/  USHF.R.U32.HI UR6, URZ, 0x1, UR7 ;  /* 0x000000013f067899 */ /* 0x000fe20008011607 */
[----:B------:R-:W-:Y:S01]  /*5580*/  IMAD.WIDE.U32 R26, R27, UR22, R32 ;  /* 0x000000161b1a7c25 */ /* 0x000fe2000f8e0020 */
[----:B------:R-:W-:Y:S01]  /*5590*/  ULOP3.LUT UR4, UR4, UR5, URZ, 0x3c, !UPT ;  /* 0x0000000504047292 */ /* 0x000fe2000f8e3c3f */
[----:B------:R-:W-:Y:S02]  /*55a0*/  IADD3 R42, -R25, UR11, R42 ;  /* 0x0000000b192a7c10 */ /* 0x000fe4000fffe12a */
[----:B------:R-:W-:Y:S01]  /*55b0*/  IMAD.WIDE R38, R227, 0x100, RZ ;  /* 0x00000100e3267825 */ /* 0x000fe200078e02ff */
[----:B------:R-:W-:Y:S02]  /*55c0*/  UIMAD UR5, UR6, -0x3, UR9 ;  /* 0xfffffffd060578a4 */ /* 0x000fe4000f8e0209 */
[----:B------:R-:W-:Y:S01]  /*55d0*/  @UP1 ULOP3.LUT UR4, UR4, 0x1, UR6, 0x78, !UPT ;  /* 0x0000000104041892 */ /* 0x000fe2000f8e7806 */
[----:B------:R-:W-:-:S02]  /*55e0*/  IMAD R24, R24, -0x2, R29 ;  /* 0xfffffffe18187824 */ /* 0x000fc400078e021d */
[----:B------:R-:W-:Y:S01]  /*55f0*/  VIADD R27, R27, UR8 ;  /* 0x000000081b1b7c36 */ /* 0x000fe20008000000 */
[----:B------:R-:W-:Y:S01]  /*5600*/  LOP3.LUT R43, R38, R43, R28, 0xfe, !PT ;  /* 0x0000002b262b7212 */ /* 0x000fe200078efe1c */
[----:B------:R-:W-:Y:S02]  /*5610*/  IMAD.IADD R41, R24, 0x1, -R41 ;  /* 0x0000000118297824 */ /* 0x000fe400078e0a29 */
[----:B------:R-:W-:Y:S01]  /*5620*/  IMAD.MOV.U32 R40, RZ, RZ, -0x1 ;  /* 0xffffffffff287424 */ /* 0x000fe200078e00ff */
[----:B0-----:R-:W-:Y:S06]  /*5630*/  @P0 BRA `(.L_x_37) ;  /* 0x0000008c00fc0947 */ /* 0x001fec0003800000 */
[----:B------:R-:W0:Y:S01]  /*5640*/  LDC.64 R28, c[0x0][0x5c8] ;  /* 0x00017200ff1c7b82 */ /* 0x000e220000000a00 */
[----:B------:R-:W-:Y:S01]  /*5650*/  ULDC.64 UR6, c[0x0][0x5c0] ;  /* 0x0001700000067ab9 */ /* 0x000fe20000000a00 */
[----:B------:R-:W-:Y:S01]  /*5660*/  BSSY B0, `(.L_x_37) ;  /* 0x00008fc000007945 */ /* 0x000fe20003800000 */
[-C--:B0-----:R-:W-:Y:S01]  /*5670*/  IMAD R24, R39, R28.reuse, RZ ;  /* 0x0000001c27187224 */ /* 0x081fe200078e02ff */
[----:B------:R-:W-:Y:S01]  /*5680*/  SHF.L.U64.HI R34, R28, 0x3, R29 ;  /* 0x000000031c227819 */ /* 0x000fe2000001021d */
[----:B------:R-:W-:-:S04]  /*5690*/  IMAD.WIDE.U32 R26, R43, R28, R26 ;  /* 0x0000001c2b1a7225 */ /* 0x000fc800078e001a */
[----:B------:R-:W-:Y:S01]  /*56a0*/  IMAD R25, R43, R29, R24 ;  /* 0x0000001d2b197224 */ /* 0x000fe200078e0218 */
[----:B------:R-:W-:Y:S01]  /*56b0*/  IADD3 R24, P3, R26, UR6, RZ ;  /* 0x000000061a187c10 */ /* 0x000fe2000ff7e0ff */
[C---:B------:R-:W-:Y:S01]  /*56c0*/  IMAD.SHL.U32 R35, R28.reuse, 0x8, RZ ;  /* 0x000000081c237824 */ /* 0x040fe200078e00ff */
[----:B------:R-:W-:Y:S01]  /*56d0*/  LEA R30, P2, R28, R26, 0x7 ;  /* 0x0000001a1c1e7211 */ /* 0x000fe200078438ff */
[----:B------:R-:W-:-:S03]  /*56e0*/  IMAD.IADD R27, R27, 0x1, R25 ;  /* 0x000000011b1b7824 */ /* 0x000fc600078e0219 */
[----:B------:R-:W-:Y:S02]  /*56f0*/  IADD3 R26, P1, P0, R26, UR6, R35 ;  /* 0x000000061a1a7c10 */ /* 0x000fe4000f83e023 */
[----:B------:R-:W-:Y:S02]  /*5700*/  IADD3.X R25, R27, UR7, RZ, P3, !PT ;  /* 0x000000071b197c10 */ /* 0x000fe40009ffe4ff */
[----:B------:R-:W-:Y:S02]  /*5710*/  FSETP.NEU.AND P3, PT, RZ, UR21, PT ;  /* 0x00000015ff007c0b */ /* 0x000fe4000bf6d000 */
[----:B------:R-:W-:Y:S02]  /*5720*/  LEA.HI.X R31, R28, R27, R29, 0x7, P2 ;  /* 0x0000001b1c1f7211 */ /* 0x000fe400010f3c1d */
[C---:B------:R-:W-:Y:S02]  /*5730*/  IADD3 R28, P2, R30.reuse, UR6, RZ ;  /* 0x000000061e1c7c10 */ /* 0x040fe4000ff5e0ff */
[----:B------:R-:W-:-:S02]  /*5740*/  IADD3 R30, P5, P6, R30, UR6, R35 ;  /* 0x000000061e1e7c10 */ /* 0x000fc4000febe023 */
[----:B------:R-:W-:Y:S02]  /*5750*/  IADD3.X R29, R31, UR7, RZ, P2, !PT ;  /* 0x000000071f1d7c10 */ /* 0x000fe400097fe4ff */
[--C-:B------:R-:W-:Y:S02]  /*5760*/  IADD3.X R27, R27, UR7, R34.reuse, P1, P0 ;  /* 0x000000071b1b7c10 */ /* 0x100fe40008fe0422 */
[----:B------:R-:W-:Y:S01]  /*5770*/  IADD3.X R31, R31, UR7, R34, P5, P6 ;  /* 0x000000071f1f7c10 */ /* 0x000fe2000afec422 */
[----:B------:R-:W-:Y:S06]  /*5780*/  @!P3 BRA `(.L_x_38) ;  /* 0x0000006c001cb947 */ /* 0x000fec0003800000 */
[----:B------:R-:W-:Y:S01]  /*5790*/  ULDC.64 UR8, c[0x0][0x5b8] ;  /* 0x00016e0000087ab9 */ /* 0x000fe20000000a00 */
[----:B------:R-:W-:Y:S01]  /*57a0*/  ISETP.GE.AND P0, PT, R42, 0x1, PT ;  /* 0x000000012a00780c */ /* 0x000fe20003f06270 */
[----:B------:R-:W-:Y:S02]  /*57b0*/  UIMAD UR6, UR10, UR8, URZ ;  /* 0x000000080a0672a4 */ /* 0x000fe4000f8e023f */
[----:B------:R-:W-:Y:S01]  /*57c0*/  IMAD.U32 R35, RZ, RZ, UR8 ;  /* 0x00000008ff237e24 */ /* 0x000fe2000f8e00ff */
[----:B------:R-:W-:Y:S01]  /*57d0*/  BSSY B1, `(.L_x_39) ;  /* 0x0000010000017945 */ /* 0x000fe20003800000 */
[----:B------:R-:W-:Y:S01]  /*57e0*/  ISETP.LT.OR P3, PT, R41, 0x1, !P0 ;  /* 0x000000012900780c */ /* 0x000fe20004761670 */
[----:B------:R-:W-:Y:S02]  /*57f0*/  UIMAD UR6, UR22, UR9, UR6 ;  /* 0x00000009160672a4 */ /* 0x000fe4000f8e0206 */
[----:B------:R-:W-:Y:S01]  /*5800*/  IMAD.WIDE.U32 R32, R35, UR22, R32 ;  /* 0x0000001623207c25 */ /* 0x000fe2000f8e0020 */
[----:B------:R-:W-:-:S03]  /*5810*/  ULDC.64 UR8, c[0x0][0x5a8] ;  /* 0x00016a0000087ab9 */ /* 0x000fc60000000a00 */
[----:B------:R-:W-:Y:S02]  /*5820*/  IMAD.MOV.U32 R36, RZ, RZ, R32 ;  /* 0x000000ffff247224 */ /* 0x000fe400078e0020 */
[----:B------:R-:W-:Y:S01]  /*5830*/  VIADD R37, R33, UR6 ;  /* 0x0000000621257c36 */ /* 0x000fe20008000000 */
[----:B------:R-:W-:Y:S02]  /*5840*/  ULDC.64 UR6, c[0x0][0x5b0] ;  /* 0x00016c0000067ab9 */ /* 0x000fe40000000a00 */
[----:B------:R-:W-:Y:S02]  /*5850*/  IMAD R34, R39, UR6, RZ ;  /* 0x0000000627227c24 */ /* 0x000fe4000f8e02ff */
[----:B------:R-:W-:-:S04]  /*5860*/  IMAD.WIDE.U32 R32, R43, UR6, R36 ;  /* 0x000000062b207c25 */ /* 0x000fc8000f8e0024 */
[--C-:B------:R-:W-:Y:S01]  /*5870*/  IMAD R35, R43, UR7, R34.reuse ;  /* 0x000000072b237c24 */ /* 0x100fe2000f8e0222 */
[----:B------:R-:W-:Y:S02]  /*5880*/  IADD3 R32, P1, R32, UR8, RZ ;  /* 0x0000000820207c10 */ /* 0x000fe4000ff3e0ff */
[----:B------:R-:W-:Y:S02]  /*5890*/  PRMT R34, RZ, 0x7610, R34 ;  /* 0x00007610ff227816 */ /* 0x000fe40000000022 */
[----:B------:R-:W-:Y:S01]  /*58a0*/  IADD3.X R33, R33, UR9, R35, P1, !PT ;  /* 0x0000000921217c10 */ /* 0x000fe20008ffe423 */
[----:B------:R-:W-:Y:S08]  /*58b0*/  @P3 BRA `(.L_x_40) ;  /* 0x0000000000043947 */ /* 0x000ff00003800000 */
[----:B------:R0:W5:Y:S02]  /*58c0*/  LDG.E.U8 R34, desc[UR16][R32.64] ;  /* 0x0000001020227981 */ /* 0x000164000c1e1100 */
.L_x_40:
[----:B------:R-:W-:Y:S05]  /*58d0*/  BSYNC B1 ;  /* 0x0000000000017941 */ /* 0x000fea0003800000 */
.L_x_39:
[----:B-----5:R-:W-:Y:S01]  /*58e0*/  LOP3.LUT R34, R34, 0xff, RZ, 0xc0, !PT ;  /* 0x000000ff22227812 */ /* 0x020fe200078ec0ff */
[----:B------:R-:W-:Y:S01]  /*58f0*/  BSSY B1, `(.L_x_41) ;  /* 0x000000b000017945 */ /* 0x000fe20003800000 */
[----:B------:R-:W-:Y:S02]  /*5900*/  ISETP.LT.OR P2, PT, R41, 0x2, !P0 ;  /* 0x000000022900780c */ /* 0x000fe40004741670 */
[----:B------:R-:W-:-:S05]  /*5910*/  F2FP.F16.E5M2.UNPACK_B R34, R34 ;  /* 0x00000022ff22723e */ /* 0x000fca00020004ff */
[----:B------:R-:W-:-:S05]  /*5920*/  HADD2.F32 R34, -RZ, R34.H0_H0 ;  /* 0x20000022ff227230 */ /* 0x000fca0000004100 */
[----:B------:R-:W-:Y:S01]  /*5930*/  FMUL R35, R34, UR21 ;  /* 0x0000001522237c20 */ /* 0x000fe20008400000 */
[----:B------:R-:W-:-:S03]  /*5940*/  PRMT R34, RZ, 0x7610, R34 ;  /* 0x00007610ff227816 */ /* 0x000fc60000000022 */
[----:B------:R-:W-:-:S05]  /*5950*/  FFMA R35, R226, UR20, R35 ;  /* 0x00000014e2237c23 */ /* 0x000fca0008000023 */
[----:B------:R-:W-:-:S05]  /*5960*/  F2FP.SATFINITE.E5M2.F32.PACK_AB_MERGE_C R35, RZ, R35, RZ ;  /* 0x00000023ff23723e */ /* 0x000fca00048060ff */
[----:B------:R1:W-:Y:S01]  /*5970*/  @!P3 STG.E.U8 desc[UR16][R24.64], R35 ;  /* 0x000000231800b986 */ /* 0x0003e2000c101110 */
[----:B------:R-:W-:Y:S05]  /*5980*/  @P2 BRA `(.L_x_42) ;  /* 0x0000000000042947 */ /* 0x000fea0003800000 */
[----:B------:R2:W5:Y:S02]  /*5990*/  LDG.E.U8 R34, desc[UR16][R32.64+0x1] ;  /* 0x0000011020227981 */ /* 0x000564000c1e1100 */
.L_x_42:
[----:B------:R-:W-:Y:S05]  /*59a0*/  BSYNC B1 ;  /* 0x0000000000017941 */ /* 0x000fea0003800000 */
.L_x_41:
[----:B-----5:R-:W-:Y:S01]  /*59b0*/  LOP3.LUT R34, R34, 0xff, RZ, 0xc0, !PT ;  /* 0x000000ff22227812 */ /* 0x020fe200078ec0ff */
[----:B------:R-:W-:Y:S01]  /*59c0*/  BSSY B1, `(.L_x_43) ;  /* 0x0000013000017945 */ /* 0x000fe20003800000 */
[----:B------:R-:W-:Y:S02]  /*59d0*/  IADD3 R45, P1, R43, 0x8, RZ ;  /* 0x000000082b2d7810 */ /* 0x000fe40007f3e0ff */
[----:B------:R-:W-:-:S03]  /*59e0*/  F2FP.F16.E5M2.UNPACK_B R34, R34 ;  /* 0x00000022ff22723e */ /* 0x000fc600020004ff */
[----:B-1----:R-:W-:Y:S01]  /*59f0*/  IMAD.X R35, RZ, RZ, R39, P1 ;  /* 0x000000ffff237224 */ /* 0x002fe200008e0627 */
[----:B------:R-:W-:Y:S01]  /*5a00*/  ISETP.GE.AND P1, PT, R42, 0x9, PT ;  /* 0x000000092a00780c */ /* 0x000fe20003f26270 */
[----:B------:R-:W-:Y:S02]  /*5a10*/  HADD2.F32 R34, -RZ, R34.H0_H0 ;  /* 0x20000022ff227230 */ /* 0x000fe40000004100 */
[----:B------:R-:W-:Y:S01]  /*5a20*/  IMAD R46, R35, UR6, RZ ;  /* 0x00000006232e7c24 */ /* 0x000fe2000f8e02ff */
[----:B------:R-:W-:Y:S02]  /*5a30*/  ISETP.LT.OR P5, PT, R41, 0x1, !P1 ;  /* 0x000000012900780c */ /* 0x000fe40004fa1670 */
[----:B------:R-:W-:Y:S01]  /*5a40*/  FMUL R44, R34, UR21 ;  /* 0x00000015222c7c20 */ /* 0x000fe20008400000 */
[----:B------:R-:W-:-:S04]  /*5a50*/  IMAD.WIDE.U32 R34, R45, UR6, R36 ;  /* 0x000000062d227c25 */ /* 0x000fc8000f8e0024 */
[----:B------:R-:W-:Y:S01]  /*5a60*/  FFMA R44, R225, UR20, R44 ;  /* 0x00000014e12c7c23 */ /* 0x000fe2000800002c */
[----:B------:R-:W-:Y:S01]  /*5a70*/  IMAD R45, R45, UR7, R46 ;  /* 0x000000072d2d7c24 */ /* 0x000fe2000f8e022e */
[----:B------:R-:W-:-:S03]  /*5a80*/  IADD3 R34, P3, R34, UR8, RZ ;  /* 0x0000000822227c10 */ /* 0x000fc6000ff7e0ff */
[----:B------:R-:W-:Y:S02]  /*5a90*/  F2FP.SATFINITE.E5M2.F32.PACK_AB_MERGE_C R47, RZ, R44, RZ ;  /* 0x0000002cff2f723e */ /* 0x000fe400048060ff */
[----:B------:R-:W-:Y:S02]  /*5aa0*/  IADD3.X R35, R35, UR9, R45, P3, !PT ;  /* 0x0000000923237c10 */ /* 0x000fe40009ffe42d */
[----:B------:R-:W-:Y:S01]  /*5ab0*/  PRMT R44, RZ, 0x7610, R44 ;  /* 0x00007610ff2c7816 */ /* 0x000fe2000000002c */
[----:B------:R1:W-:Y:S01]  /*5ac0*/  @!P2 STG.E.U8 desc[UR16][R24.64+0x1], R47 ;  /* 0x0000012f1800a986 */ /* 0x0003e2000c101110 */
[----:B------:R-:W-:Y:S05]  /*5ad0*/  @P5 BRA `(.L_x_44) ;  /* 0x0000000000045947 */ /* 0x000fea0003800000 */
[----:B------:R3:W5:Y:S02]  /*5ae0*/  LDG.E.U8 R44, desc[UR16][R34.64] ;  /* 0x00000010222c7981 */ /* 0x000764000c1e1100 */
.L_x_44:
[----:B------:R-:W-:Y:S05]  /*5af0*/  BSYNC B1 ;  /* 0x0000000000017941 */ /* 0x000fea0003800000 */
.L_x_43:
        /* <DEDUP_REMOVED lines=12> */
.L_x_46:
[----:B------:R-:W-:Y:S05]  /*5bc0*/  BSYNC B1 ;  /* 0x0000000000017941 */ /* 0x000fea0003800000 */
.L_x_45:
[----:B-----5:R-:W-:Y:S01]  /*5bd0*/  LOP3.LUT R44, R44, 0xff, RZ, 0xc0, !PT ;  /* 0x000000ff2c2c7812 */ /* 0x020fe200078ec0ff */
[----:B------:R-:W-:Y:S01]  /*5be0*/  BSSY B1, `(.L_x_47) ;  /* 0x000000b000017945 */ /* 0x000fe20003800000 */
[----:B------:R-:W-:Y:S02]  /*5bf0*/  ISETP.LT.OR P3, PT, R41, 0x9, !P0 ;  /* 0x000000092900780c */ /* 0x000fe40004761670 */
[----:B------:R-:W-:-:S05]  /*5c00*/  F2FP.F16.E5M2.UNPACK_B R44, R44 ;  /* 0x0000002cff2c723e */ /* 0x000fca00020004ff */
[----:B------:R-:W-:-:S05]  /*5c10*/  HADD2.F32 R44, -RZ, R44.H0_H0 ;  /* 0x2000002cff2c7230 */ /* 0x000fca0000004100 */
[----:B------:R-:W-:-:S04]  /*5c20*/  FMUL R44, R44, UR21 ;  /* 0x000000152c2c7c20 */ /* 0x000fc80008400000 */
[----:B------:R-:W-:-:S05]  /*5c30*/  FFMA R44, R223, UR20, R44 ;  /* 0x00000014df2c7c23 */ /* 0x000fca000800002c */
[----:B----4-:R-:W-:Y:S02]  /*5c40*/  F2FP.SATFINITE.E5M2.F32.PACK_AB_MERGE_C R45, RZ, R44, RZ ;  /* 0x0000002cff2d723e */ /* 0x010fe400048060ff */
[----:B------:R-:W-:-:S03]  /*5c50*/  PRMT R44, RZ, 0x7610, R44 ;  /* 0x00007610ff2c7816 */ /* 0x000fc6000000002c */
[----:B------:R4:W-:Y:S01]  /*5c60*/  @!P2 STG.E.U8 desc[UR16][R26.64+0x1], R45 ;  /* 0x0000012d1a00a986 */ /* 0x0009e2000c101110 */
[----:B------:R-:W-:Y:S05]  /*5c70*/  @P3 BRA `(.L_x_48) ;  /* 0x0000000000043947 */ /* 0x000fea0003800000 */
[----:B------:R0:W5:Y:S02]  /*5c80*/  LDG.E.U8 R44, desc[UR16][R32.64+0x8] ;  /* 0x00000810202c7981 */ /* 0x000164000c1e1100 */
.L_x_48:
[----:B------:R-:W-:Y:S05]  /*5c90*/  BSYNC B1 ;  /* 0x0000000000017941 */ /* 0x000fea0003800000 */
.L_x_47:
[----:B-----5:R-:W-:Y:S01]  /*5ca0*/  LOP3.LUT R44, R44, 0xff, RZ, 0xc0, !PT ;  /* 0x000000ff2c2c7812 */ /* 0x020fe200078ec0ff */
[----:B------:R-:W-:Y:S01]  /*5cb0*/  BSSY B1, `(.L_x_49) ;  /* 0x000000b000017945 */ /* 0x000fe20003800000 */
[----:B------:R-:W-:Y:S02]  /*5cc0*/  ISETP.LT.OR P2, PT, R41, 0xa, !P0 ;  /* 0x0000000a2900780c */ /* 0x000fe40004741670 */
[----:B------:R-:W-:-:S05]  /*5cd0*/  F2FP.F16.E5M2.UNPACK_B R44, R44 ;  /* 0x0000002cff2c723e */ /* 0x000fca00020004ff */
[----:B------:R-:W-:-:S05]  /*5ce0*/  HADD2.F32 R44, -RZ, R44.H0_H0 ;  /* 0x2000002cff2c7230 */ /* 0x000fca0000004100 */
[----:B----4-:R-:W-:Y:S01]  /*5cf0*/  FMUL R45, R44, UR21 ;  /* 0x000000152c2d7c20 */ /* 0x010fe20008400000 */
[----:B------:R-:W-:-:S03]  /*5d00*/  PRMT R44, RZ, 0x7610, R44 ;  /* 0x00007610ff2c7816 */ /* 0x000fc6000000002c */
[----:B------:R-:W-:-:S05]  /*5d10*/  FFMA R45, R222, UR20, R45 ;  /* 0x00000014de2d7c23 */ /* 0x000fca000800002d */
[----:B------:R-:W-:-:S05]  /*5d20*/  F2FP.SATFINITE.E5M2.F32.PACK_AB_MERGE_C R45, RZ, R45, RZ ;  /* 0x0000002dff2d723e */ /* 0x000fca00048060ff */
[----:B------:R4:W-:Y:S01]  /*5d30*/  @!P3 STG.E.U8 desc[UR16][R24.64+0x8], R45 ;  /* 0x0000082d1800b986 */ /* 0x0009e2000c101110 */
[----:B------:R-:W-:Y:S05]  /*5d40*/  @P2 BRA `(.L_x_50) ;  /* 0x0000000000042947 */ /* 0x000fea0003800000 */
[----:B------:R0:W5:Y:S02]  /*5d50*/  LDG.E.U8 R44, desc[UR16][R32.64+0x9] ;  /* 0x00000910202c7981 */ /* 0x000164000c1e1100 */
.L_x_50:
[----:B------:R-:W-:Y:S05]  /*5d60*/  BSYNC B1 ;  /* 0x0000000000017941 */ /* 0x000fea0003800000 */
.L_x_49:
        /* <DEDUP_REMOVED lines=12> */
.L_x_52:
[----:B------:R-:W-:Y:S05]  /*5e30*/  BSYNC B1 ;  /* 0x0000000000017941 */ /* 0x000fea0003800000 */
.L_x_51:
        /* <DEDUP_REMOVED lines=12> */
.L_x_54:
[----:B------:R-:W-:Y:S05]  /*5f00*/  BSYNC B1 ;  /* 0x0000000000017941 */ /* 0x000fea0003800000 */
.L_x_53:
        /* <DEDUP_REMOVED lines=12> */
.L_x_56:
[----:B------:R-:W-:Y:S05]  /*5fd0*/  BSYNC B1 ;  /* 0x0000000000017941 */ /* 0x000fea0003800000 */
.L_x_55:
        /* <DEDUP_REMOVED lines=12> */
.L_x_58:
[----:B------:R-:W-:Y:S05]  /*60a0*/  BSYNC B1 ;  /* 0x0000000000017941 */ /* 0x000fea0003800000 */
.L_x_57:
        /* <DEDUP_REMOVED lines=12> */
.L_x_60:
[----:B------:R-:W-:Y:S05]  /*6170*/  BSYNC B1 ;  /* 0x0000000000017941 */ /* 0x000fea0003800000 */
.L_x_59:
        /* <DEDUP_REMOVED lines=12> */
.L_x_62:
[----:B------:R-:W-:Y:S05]  /*6240*/  BSYNC B1 ;  /* 0x0000000000017941 */ /* 0x000fea0003800000 */
.L_x_61:
        /* <DEDUP_REMOVED lines=12> */
.L_x_64:
[----:B------:R-:W-:Y:S05]  /*6310*/  BSYNC B1 ;  /* 0x0000000000017941 */ /* 0x000fea0003800000 */
.L_x_63:
        /* <DEDUP_REMOVED lines=12> */
.L_x_66:
[----:B------:R-:W-:Y:S05]  /*63e0*/  BSYNC B1 ;  /* 0x0000000000017941 */ /* 0x000fea0003800000 */
.L_x_65:
        /* <DEDUP_REMOVED lines=12> */
.L_x_68:
[----:B------:R-:W-:Y:S05]  /*64b0*/  BSYNC B1 ;  /* 0x0000000000017941 */ /* 0x000fea0003800000 */
.L_x_67:
        /* <DEDUP_REMOVED lines=12> */
.L_x_70:
[----:B------:R-:W-:Y:S05]  /*6580*/  BSYNC B1 ;  /* 0x0000000000017941 */ /* 0x000fea0003800000 */
.L_x_69:
        /* <DEDUP_REMOVED lines=12> */
.L_x_72:
[----:B------:R-:W-:Y:S05]  /*6650*/  BSYNC B1 ;  /* 0x0000000000017941 */ /* 0x000fea0003800000 */
.L_x_71:
        /* <DEDUP_REMOVED lines=12> */
.L_x_74:
[----:B------:R-:W-:Y:S05]  /*6720*/  BSYNC B1 ;  /* 0x0000000000017941 */ /* 0x000fea0003800000 */
.L_x_73:
        /* <DEDUP_REMOVED lines=12> */
.L_x_76:
[----:B------:R-:W-:Y:S05]  /*67f0*/  BSYNC B1 ;  /* 0x0000000000017941 */ /* 0x000fea0003800000 */
.L_x_75:
        /* <DEDUP_REMOVED lines=12> */
.L_x_78:
[----:B------:R-:W-:Y:S05]  /*68c0*/  BSYNC B1 ;  /* 0x0000000000017941 */ /* 0x000fea0003800000 */
.L_x_77:
        /* <DEDUP_REMOVED lines=12> */
.L_x_80:
[----:B------:R-:W-:Y:S05]  /*6990*/  BSYNC B1 ;  /* 0x0000000000017941 */ /* 0x000fea0003800000 */
.L_x_79:
        /* <DEDUP_REMOVED lines=12> */
.L_x_82:
[----:B------:R-:W-:Y:S05]  /*6a60*/  BSYNC B1 ;  /* 0x0000000000017941 */ /* 0x000fea0003800000 */
.L_x_81:
        /* <DEDUP_REMOVED lines=12> */
.L_x_84:
[----:B------:R-:W-:Y:S05]  /*6b30*/  BSYNC B1 ;  /* 0x0000000000017941 */ /* 0x000fea0003800000 */
.L_x_83:
        /* <DEDUP_REMOVED lines=12> */
.L_x_86:
[----:B------:R-:W-:Y:S05]  /*6c00*/  BSYNC B1 ;  /* 0x0000000000017941 */ /* 0x000fea0003800000 */
.L_x_85:
        /* <DEDUP_REMOVED lines=12> */
.L_x_88:
[----:B------:R-:W-:Y:S05]  /*6cd0*/  BSYNC B1 ;  /* 0x0000000000017941 */ /* 0x000fea0003800000 */
.L_x_87:
        /* <DEDUP_REMOVED lines=12> */
.L_x_90:
[----:B------:R-:W-:Y:S05]  /*6da0*/  BSYNC B1 ;  /* 0x0000000000017941 */ /* 0x000fea0003800000 */
.L_x_89:
        /* <DEDUP_REMOVED lines=12> */
.L_x_92:
[----:B------:R-:W-:Y:S05]  /*6e70*/  BSYNC B1 ;  /* 0x0000000000017941 */ /* 0x000fea0003800000 */
.L_x_91:
        /* <DEDUP_REMOVED lines=12> */
.L_x_94:
[----:B------:R-:W-:Y:S05]  /*6f40*/  BSYNC B1 ;  /* 0x0000000000017941 */ /* 0x000fea0003800000 */
.L_x_93:
        /* <DEDUP_REMOVED lines=12> */
.L_x_96:
[----:B------:R-:W-:Y:S05]  /*7010*/  BSYNC B1 ;  /* 0x0000000000017941 */ /* 0x000fea0003800000 */
.L_x_95:
        /* <DEDUP_REMOVED lines=12> */
.L_x_98:
[----:B------:R-:W-:Y:S05]  /*70e0*/  BSYNC B1 ;  /* 0x0000000000017941 */ /* 0x000fea0003800000 */
.L_x_97:
        /* <DEDUP_REMOVED lines=12> */
.L_x_100:
[----:B------:R-:W-:Y:S05]  /*71b0*/  BSYNC B1 ;  /* 0x0000000000017941 */ /* 0x000fea0003800000 */
.L_x_99:
        /* <DEDUP_REMOVED lines=12> */
.L_x_102:
[----:B------:R-:W-:Y:S05]  /*7280*/  BSYNC B1 ;  /* 0x0000000000017941 */ /* 0x000fea0003800000 */
.L_x_101:
        /* <DEDUP_REMOVED lines=12> */
.L_x_104:
[----:B------:R-:W-:Y:S05]  /*7350*/  BSYNC B1 ;  /* 0x0000000000017941 */ /* 0x000fea0003800000 */
.L_x_103:
        /* <DEDUP_REMOVED lines=12> */
.L_x_106:
[----:B------:R-:W-:Y:S05]  /*7420*/  BSYNC B1 ;  /* 0x0000000000017941 */ /* 0x000fea0003800000 */
.L_x_105:
        /* <DEDUP_REMOVED lines=12> */
.L_x_108:
[----:B------:R-:W-:Y:S05]  /*74f0*/  BSYNC B1 ;  /* 0x0000000000017941 */ /* 0x000fea0003800000 */
.L_x_107:
        /* <DEDUP_REMOVED lines=12> */
.L_x_110:
[----:B------:R-:W-:Y:S05]  /*75c0*/  BSYNC B1 ;  /* 0x0000000000017941 */ /* 0x000fea0003800000 */
.L_x_109:
        /* <DEDUP_REMOVED lines=12> */
.L_x_112:
[----:B------:R-:W-:Y:S05]  /*7690*/  BSYNC B1 ;  /* 0x0000000000017941 */ /* 0x000fea0003800000 */
.L_x_111:
        /* <DEDUP_REMOVED lines=12> */
.L_x_114:
[----:B------:R-:W-:Y:S05]  /*7760*/  BSYNC B1 ;  /* 0x0000000000017941 */ /* 0x000fea0003800000 */
.L_x_113:
        /* <DEDUP_REMOVED lines=12> */
.L_x_116:
[----:B------:R-:W-:Y:S05]  /*7830*/  BSYNC B1 ;  /* 0x0000000000017941 */ /* 0x000fea0003800000 */
.L_x_115:
        /* <DEDUP_REMOVED lines=12> */
.L_x_118:
[----:B------:R-:W-:Y:S05]  /*7900*/  BSYNC B1 ;  /* 0x0000000000017941 */ /* 0x000fea0003800000 */
.L_x_117:
        /* <DEDUP_REMOVED lines=12> */
.L_x_120:
[----:B------:R-:W-:Y:S05]  /*79d0*/  BSYNC B1 ;  /* 0x0000000000017941 */ /* 0x000fea0003800000 */
.L_x_119:
        /* <DEDUP_REMOVED lines=12> */
.L_x_122:
[----:B------:R-:W-:Y:S05]  /*7aa0*/  BSYNC B1 ;  /* 0x0000000000017941 */ /* 0x000fea0003800000 */
.L_x_121:
        /* <DEDUP_REMOVED lines=12> */
.L_x_124:
[----:B------:R-:W-:Y:S05]  /*7b70*/  BSYNC B1 ;  /* 0x0000000000017941 */ /* 0x000fea0003800000 */
.L_x_123:
        /* <DEDUP_REMOVED lines=12> */
.L_x_126:
[----:B------:R-:W-:Y:S05]  /*7c40*/  BSYNC B1 ;  /* 0x0000000000017941 */ /* 0x000fea0003800000 */
.L_x_125:
        /* <DEDUP_REMOVED lines=12> */
.L_x_128:
[----:B------:R-:W-:Y:S05]  /*7d10*/  BSYNC B1 ;  /* 0x0000000000017941 */ /* 0x000fea0003800000 */
.L_x_127:
        /* <DEDUP_REMOVED lines=12> */
.L_x_130:
[----:B------:R-:W-:Y:S05]  /*7de0*/  BSYNC B1 ;  /* 0x0000000000017941 */ /* 0x000fea0003800000 */
.L_x_129:
        /* <DEDUP_REMOVED lines=12> */
.L_x_132:
[----:B------:R-:W-:Y:S05]  /*7eb0*/  BSYNC B1 ;  /* 0x0000000000017941 */ /* 0x000fea0003800000 */
.L_x_131:
        /* <DEDUP_REMOVED lines=12> */
.L_x_134:
[----:B------:R-:W-:Y:S05]  /*7f80*/  BSYNC B1 ;  /* 0x0000000000017941 */ /* 0x000fea0003800000 */
.L_x_133:
        /* <DEDUP_REMOVED lines=12> */
.L_x_136:
[----:B------:R-:W-:Y:S05]  /*8050*/  BSYNC B1 ;  /* 0x0000000000017941 */ /* 0x000fea0003800000 */
.L_x_135:
        /* <DEDUP_REMOVED lines=12> */
.L_x_138:
[----:B------:R-:W-:Y:S05]  /*8120*/  BSYNC B1 ;  /* 0x0000000000017941 */ /* 0x000fea0003800000 */
.L_x_137:
        /* <DEDUP_REMOVED lines=12> */
.L_x_140:
[----:B------:R-:W-:Y:S05]  /*81f0*/  BSYNC B1 ;  /* 0x0000000000017941 */ /* 0x000fea0003800000 */
.L_x_139:
        /* <DEDUP_REMOVED lines=12> */
.L_x_142:
[----:B------:R-:W-:Y:S05]  /*82c0*/  BSYNC B1 ;  /* 0x0000000000017941 */ /* 0x000fea0003800000 */
.L_x_141:
        /* <DEDUP_REMOVED lines=12> */
.L_x_144:
[----:B------:R-:W-:Y:S05]  /*8390*/  BSYNC B1 ;  /* 0x0000000000017941 */ /* 0x000fea0003800000 */
.L_x_143:
        /* <DEDUP_REMOVED lines=12> */
.L_x_146:
[----:B------:R-:W-:Y:S05]  /*8460*/  BSYNC B1 ;  /* 0x0000000000017941 */ /* 0x000fea0003800000 */
.L_x_145:
        /* <DEDUP_REMOVED lines=12> */
.L_x_148:
[----:B------:R-:W-:Y:S05]  /*8530*/  BSYNC B1 ;  /* 0x0000000000017941 */ /* 0x000fea0003800000 */
.L_x_147:
        /* <DEDUP_REMOVED lines=12> */
.L_x_150:
[----:B------:R-:W-:Y:S05]  /*8600*/  BSYNC B1 ;  /* 0x0000000000017941 */ /* 0x000fea0003800000 */
.L_x_149:
        /* <DEDUP_REMOVED lines=12> */
.L_x_152:
[----:B------:R-:W-:Y:S05]  /*86d0*/  BSYNC B1 ;  /* 0x0000000000017941 */ /* 0x000fea0003800000 */
.L_x_151:
        /* <DEDUP_REMOVED lines=12> */
.L_x_154:
[----:B------:R-:W-:Y:S05]  /*87a0*/  BSYNC B1 ;  /* 0x0000000000017941 */ /* 0x000fea0003800000 */
.L_x_153:
        /* <DEDUP_REMOVED lines=12> */
.L_x_156:
[----:B------:R-:W-:Y:S05]  /*8870*/  BSYNC B1 ;  /* 0x0000000000017941 */ /* 0x000fea0003800000 */
.L_x_155:
        /* <DEDUP_REMOVED lines=12> */
.L_x_158:
[----:B------:R-:W-:Y:S05]  /*8940*/  BSYNC B1 ;  /* 0x0000000000017941 */ /* 0x000fea0003800000 */
.L_x_157:
        /* <DEDUP_REMOVED lines=12> */
.L_x_160:
[----:B------:R-:W-:Y:S05]  /*8a10*/  BSYNC B1 ;  /* 0x0000000000017941 */ /* 0x000fea0003800000 */
.L_x_159:
        /* <DEDUP_REMOVED lines=12> */
.L_x_162:
[----:B------:R-:W-:Y:S05]  /*8ae0*/  BSYNC B1 ;  /* 0x0000000000017941 */ /* 0x000fea0003800000 */
.L_x_161:
[----:B-----5:R-:W-:Y:S01]  /*8af0*/  LOP3.LUT R44, R44, 0xff, RZ, 0xc0, !PT ;  /* 0x000000ff2c2c7812 */ /* 0x020fe200078ec0ff */
[----:B------:R-:W-:Y:S01]  /*8b00*/  BSSY B1, `(.L_x_163) ;  /* 0x000000b000017945 */ /* 0x000fe20003800000 */
[----:B------:R-:W-:Y:S02]  /*8b10*/  ISETP.LT.OR P2, PT, R41, 0x79, !P1 ;  /* 0x000000792900780c */ /* 0x000fe40004f41670 */
[----:B------:R-:W-:Y:S02]  /*8b20*/  F2FP.F16.E5M2.UNPACK_B R44, R44 ;  /* 0x0000002cff2c723e */ /* 0x000fe400020004ff */
[----:B0-2---:R-:W-:-:S03]  /*8b30*/  PRMT R32, RZ, 0x7610, R32 ;  /* 0x00007610ff207816 */ /* 0x005fc60000000020 */
[----:B------:R-:W-:-:S05]  /*8b40*/  HADD2.F32 R44, -RZ, R44.H0_H0 ;  /* 0x2000002cff2c7230 */ /* 0x000fca0000004100 */
[----:B------:R-:W-:-:S04]  /*8b50*/  FMUL R44, R44, UR21 ;  /* 0x000000152c2c7c20 */ /* 0x000fc80008400000 */
[----:B------:R-:W-:-:S05]  /*8b60*/  FFMA R44, R165, UR20, R44 ;  /* 0x00000014a52c7c23 */ /* 0x000fca000800002c */
[----:B------:R-:W-:-:S05]  /*8b70*/  F2FP.SATFINITE.E5M2.F32.PACK_AB_MERGE_C R33, RZ, R44, RZ ;  /* 0x0000002cff21723e */ /* 0x000fca00048060ff */
[----:B------:R0:W-:Y:S01]  /*8b80*/  @!P0 STG.E.U8 desc[UR16][R24.64+0x79], R33 ;  /* 0x0000792118008986 */ /* 0x0001e2000c101110 */
[----:B------:R-:W-:Y:S05]  /*8b90*/  @P2 BRA `(.L_x_164) ;  /* 0x0000000000042947 */ /* 0x000fea0003800000 */
[----:B------:R2:W5:Y:S02]  /*8ba0*/  LDG.E.U8 R32, desc[UR16][R34.64+0x78] ;  /* 0x0000781022207981 */ /* 0x000564000c1e1100 */
.L_x_164:
[----:B------:R-:W-:Y:S05]  /*8bb0*/  BSYNC B1 ;  /* 0x0000000000017941 */ /* 0x000fea0003800000 */
.L_x_163:
[----:B-----5:R-:W-:Y:S01]  /*8bc0*/  LOP3.LUT R32, R32, 0xff, RZ, 0xc0, !PT ;  /* 0x000000ff20207812 */ /* 0x020fe200078ec0ff */
[----:B------:R-:W-:Y:S01]  /*8bd0*/  BSSY B1, `(.L_x_165) ;  /* 0x000000b000017945 */ /* 0x000fe20003800000 */
[----:B------:R-:W-:Y:S02]  /*8be0*/  ISETP.LT.OR P1, PT, R41, 0x7a, !P1 ;  /* 0x0000007a2900780c */ /* 0x000fe40004f21670 */
[----:B------:R-:W-:Y:S02]  /*8bf0*/  F2FP.F16.E5M2.UNPACK_B R32, R32 ;  /* 0x00000020ff20723e */ /* 0x000fe400020004ff */
[----:B01--4-:R-:W-:-:S03]  /*8c00*/  PRMT R24, RZ, 0x7610, R24 ;  /* 0x00007610ff187816 */ /* 0x013fc60000000018 */
[----:B------:R-:W-:-:S05]  /*8c10*/  HADD2.F32 R32, -RZ, R32.H0_H0 ;  /* 0x20000020ff207230 */ /* 0x000fca0000004100 */
[----:B------:R-:W-:-:S04]  /*8c20*/  FMUL R25, R32, UR21 ;  /* 0x0000001520197c20 */ /* 0x000fc80008400000 */
[----:B------:R-:W-:-:S05]  /*8c30*/  FFMA R25, R164, UR20, R25 ;  /* 0x00000014a4197c23 */ /* 0x000fca0008000019 */
[----:B------:R-:W-:-:S05]  /*8c40*/  F2FP.SATFINITE.E5M2.F32.PACK_AB_MERGE_C R25, RZ, R25, RZ ;  /* 0x00000019ff19723e */ /* 0x000fca00048060ff */
[----:B------:R0:W-:Y:S01]  /*8c50*/  @!P2 STG.E.U8 desc[UR16][R26.64+0x78], R25 ;  /* 0x000078191a00a986 */ /* 0x0001e2000c101110 */
[----:B------:R-:W-:Y:S05]  /*8c60*/  @P1 BRA `(.L_x_166) ;  /* 0x0000000000041947 */ /* 0x000fea0003800000 */
[----:B------:R1:W5:Y:S02]  /*8c70*/  LDG.E.U8 R24, desc[UR16][R34.64+0x79] ;  /* 0x0000791022187981 */ /* 0x000364000c1e1100 */
.L_x_166:
[----:B------:R-:W-:Y:S05]  /*8c80*/  BSYNC B1 ;  /* 0x0000000000017941 */ /* 0x000fea0003800000 */
.L_x_165:
[----:B-----5:R-:W-:Y:S01]  /*8c90*/  LOP3.LUT R24, R24, 0xff, RZ, 0xc0, !PT ;  /* 0x000000ff18187812 */ /* 0x020fe200078ec0ff */
[----:B------:R-:W-:Y:S01]  /*8ca0*/  BSSY B1, `(.L_x_167) ;  /* 0x0000013000017945 */ /* 0x000fe20003800000 */
[----:B------:R-:W-:Y:S02]  /*8cb0*/  IADD3 R33, P0, R43, 0x80, RZ ;  /* 0x000000802b217810 */ /* 0x000fe40007f1e0ff */
[----:B------:R-:W-:-:S03]  /*8cc0*/  F2FP.F16.E5M2.UNPACK_B R24, R24 ;  /* 0x00000018ff18723e */ /* 0x000fc600020004ff */
[----:B0-----:R-:W-:Y:S01]  /*8cd0*/  IMAD.X R25, RZ, RZ, R39, P0 ;  /* 0x000000ffff197224 */ /* 0x001fe200000e0627 */
[----:B------:R-:W-:Y:S01]  /*8ce0*/  ISETP.GE.AND P0, PT, R42, 0x81, PT ;  /* 0x000000812a00780c */ /* 0x000fe20003f06270 */
[----:B------:R-:W-:Y:S02]  /*8cf0*/  HADD2.F32 R24, -RZ, R24.H0_H0 ;  /* 0x20000018ff187230 */ /* 0x000fe40000004100 */
[----:B-123--:R-:W-:Y:S01]  /*8d00*/  IMAD R34, R25, UR6, RZ ;  /* 0x0000000619227c24 */ /* 0x00efe2000f8e02ff */
        /* <DEDUP_REMOVED lines=12> */
.L_x_168:
[----:B------:R-:W-:Y:S05]  /*8dd0*/  BSYNC B1 ;  /* 0x0000000000017941 */ /* 0x000fea0003800000 */
.L_x_167:
[----:B-----5:R-:W-:Y:S01]  /*8de0*/  LOP3.LUT R32, R32, 0xff, RZ, 0xc0, !PT ;  /* 0x000000ff20207812 */ /* 0x020fe200078ec0ff */
[----:B------:R-:W-:Y:S01]  /*8df0*/  BSSY B1, `(.L_x_169) ;  /* 0x000000b000017945 */ /* 0x000fe20003800000 */
[----:B------:R-:W-:Y:S02]  /*8e00*/  ISETP.LT.OR P2, PT, R41, 0x2, !P0 ;  /* 0x000000022900780c */ /* 0x000fe40004741670 */
[----:B------:R-:W-:Y:S02]  /*8e10*/  F2FP.F16.E5M2.UNPACK_B R32, R32 ;  /* 0x00000020ff20723e */ /* 0x000fe400020004ff */
[----:B0-----:R-:W-:-:S03]  /*8e20*/  PRMT R26, RZ, 0x7610, R26 ;  /* 0x00007610ff1a7816 */ /* 0x001fc6000000001a */
[----:B------:R-:W-:-:S05]  /*8e30*/  HADD2.F32 R32, -RZ, R32.H0_H0 ;  /* 0x20000020ff207230 */ /* 0x000fca0000004100 */
[----:B------:R-:W-:-:S04]  /*8e40*/  FMUL R27, R32, UR21 ;  /* 0x00000015201b7c20 */ /* 0x000fc80008400000 */
[----:B------:R-:W-:-:S05]  /*8e50*/  FFMA R27, R162, UR20, R27 ;  /* 0x00000014a21b7c23 */ /* 0x000fca000800001b */
[----:B------:R-:W-:-:S05]  /*8e60*/  F2FP.SATFINITE.E5M2.F32.PACK_AB_MERGE_C R27, RZ, R27, RZ ;  /* 0x0000001bff1b723e */ /* 0x000fca00048060ff */
[----:B------:R0:W-:Y:S01]  /*8e70*/  @!P3 STG.E.U8 desc[UR16][R28.64], R27 ;  /* 0x0000001b1c00b986 */ /* 0x0001e2000c101110 */
[----:B------:R-:W-:Y:S05]  /*8e80*/  @P2 BRA `(.L_x_170) ;  /* 0x0000000000042947 */ /* 0x000fea0003800000 */
[----:B------:R2:W5:Y:S02]  /*8e90*/  LDG.E.U8 R26, desc[UR16][R24.64+0x1] ;  /* 0x00000110181a7981 */ /* 0x000564000c1e1100 */
.L_x_170:
[----:B------:R-:W-:Y:S05]  /*8ea0*/  BSYNC B1 ;  /* 0x0000000000017941 */ /* 0x000fea0003800000 */
.L_x_169:
[----:B-----5:R-:W-:Y:S01]  /*8eb0*/  LOP3.LUT R26, R26, 0xff, RZ, 0xc0, !PT ;  /* 0x000000ff1a1a7812 */ /* 0x020fe200078ec0ff */
[----:B------:R-:W-:Y:S01]  /*8ec0*/  BSSY B1, `(.L_x_171) ;  /* 0x0000013000017945 */ /* 0x000fe20003800000 */
[----:B------:R-:W-:Y:S02]  /*8ed0*/  IADD3 R43, P1, R43, 0x88, RZ ;  /* 0x000000882b2b7810 */ /* 0x000fe40007f3e0ff */
[----:B------:R-:W-:Y:S02]  /*8ee0*/  F2FP.F16.E5M2.UNPACK_B R26, R26 ;  /* 0x0000001aff1a723e */ /* 0x000fe400020004ff */
[----:B------:R-:W-:Y:S01]  /*8ef0*/  PRMT R32, RZ, 0x7610, R32 ;  /* 0x00007610ff207816 */ /* 0x000fe20000000020 */
[----:B------:R-:W-:Y:S01]  /*8f00*/  IMAD.X R38, RZ, RZ, R39, P1 ;  /* 0x000000ffff267224 */ /* 0x000fe200008e0627 */
[----:B------:R-:W-:Y:S01]  /*8f10*/  ISETP.GE.AND P1, PT, R42, 0x89, PT ;  /* 0x000000892a00780c */ /* 0x000fe20003f26270 */
[----:B------:R-:W-:Y:S02]  /*8f20*/  HADD2.F32 R26, -RZ, R26.H0_H0 ;  /* 0x2000001aff1a7230 */ /* 0x000fe40000004100 */
[----:B------:R-:W-:Y:S01]  /*8f30*/  IMAD R38, R38, UR6, RZ ;  /* 0x0000000626267c24 */ /* 0x000fe2000f8e02ff */
[----:B------:R-:W-:Y:S01]  /*8f40*/  ISETP.LT.OR P5, PT, R41, 0x1, !P1 ;  /* 0x000000012900780c */ /* 0x000fe20004fa1670 */
[----:B------:R-:W-:-:S04]  /*8f50*/  IMAD.WIDE.U32 R36, R43, UR6, R36 ;  /* 0x000000062b247c25 */ /* 0x000fc8000f8e0024 */
[----:B------:R-:W-:Y:S01]  /*8f60*/  FMUL R26, R26, UR21 ;  /* 0x000000151a1a7c20 */ /* 0x000fe20008400000 */
[----:B------:R-:W-:-:S03]  /*8f70*/  IMAD R43, R43, UR7, R38 ;  /* 0x000000072b2b7c24 */ /* 0x000fc6000f8e0226 */
[----:B------:R-:W-:Y:S01]  /*8f80*/  FFMA R161, R161, UR20, R26 ;  /* 0x00000014a1a17c23 */ /* 0x000fe2000800001a */
[----:B------:R-:W-:-:S04]  /*8f90*/  IADD3 R26, P3, R36, UR8, RZ ;  /* 0x00000008241a7c10 */ /* 0x000fc8000ff7e0ff */
[----:B------:R-:W-:Y:S02]  /*8fa0*/  F2FP.SATFINITE.E5M2.F32.PACK_AB_MERGE_C R161, RZ, R161, RZ ;  /* 0x000000a1ffa1723e */ /* 0x000fe400048060ff */
[----:B0-----:R-:W-:-:S03]  /*8fb0*/  IADD3.X R27, R37, UR9, R43, P3, !PT ;  /* 0x00000009251b7c10 */ /* 0x001fc60009ffe42b */
[----:B------:R0:W-:Y:S01]  /*8fc0*/  @!P2 STG.E.U8 desc[UR16][R28.64+0x1], R161 ;  /* 0x000001a11c00a986 */ /* 0x0001e2000c101110 */
[----:B------:R-:W-:Y:S05]  /*8fd0*/  @P5 BRA `(.L_x_172) ;  /* 0x0000000000045947 */ /* 0x000fea0003800000 */
[----:B------:R3:W5:Y:S02]  /*8fe0*/  LDG.E.U8 R32, desc[UR16][R26.64] ;  /* 0x000000101a207981 */ /* 0x000764000c1e1100 */
.L_x_172:
[----:B------:R-:W-:Y:S05]  /*8ff0*/  BSYNC B1 ;  /* 0x0000000000017941 */ /* 0x000fea0003800000 */
.L_x_171:
        /* <DEDUP_REMOVED lines=12> */
.L_x_174:
[----:B------:R-:W-:Y:S05]  /*90c0*/  BSYNC B1 ;  /* 0x0000000000017941 */ /* 0x000fea0003800000 */
.L_x_173:
        /* <DEDUP_REMOVED lines=12> */
.L_x_176:
[----:B------:R-:W-:Y:S05]  /*9190*/  BSYNC B1 ;  /* 0x0000000000017941 */ /* 0x000fea0003800000 */
.L_x_175:
        /* <DEDUP_REMOVED lines=12> */
.L_x_178:
[----:B------:R-:W-:Y:S05]  /*9260*/  BSYNC B1 ;  /* 0x0000000000017941 */ /* 0x000fea0003800000 */
.L_x_177:
        /* <DEDUP_REMOVED lines=12> */
.L_x_180:
[----:B------:R-:W-:Y:S05]  /*9330*/  BSYNC B1 ;  /* 0x0000000000017941 */ /* 0x000fea0003800000 */
.L_x_179:
        /* <DEDUP_REMOVED lines=12> */
.L_x_182:
[----:B------:R-:W-:Y:S05]  /*9400*/  BSYNC B1 ;  /* 0x0000000000017941 */ /* 0x000fea0003800000 */
.L_x_181:
        /* <DEDUP_REMOVED lines=12> */
.L_x_184:
[----:B------:R-:W-:Y:S05]  /*94d0*/  BSYNC B1 ;  /* 0x0000000000017941 */ /* 0x000fea0003800000 */
.L_x_183:
        /* <DEDUP_REMOVED lines=12> */
.L_x_186:
[----:B------:R-:W-:Y:S05]  /*95a0*/  BSYNC B1 ;  /* 0x0000000000017941 */ /* 0x000fea0003800000 */
.L_x_185:
        /* <DEDUP_REMOVED lines=12> */
.L_x_188:
[----:B------:R-:W-:Y:S05]  /*9670*/  BSYNC B1 ;  /* 0x0000000000017941 */ /* 0x000fea0003800000 */
.L_x_187:
        /* <DEDUP_REMOVED lines=12> */
.L_x_190:
[----:B------:R-:W-:Y:S05]  /*9740*/  BSYNC B1 ;  /* 0x0000000000017941 */ /* 0x000fea0003800000 */
.L_x_189:
[----:B-----5:R-:W-:Y:S01]  /*9750*/  LOP3.LUT R32, R32, 0xff, RZ, 0xc0, !PT ;  /* 0x000000ff20207812 */ /* 0x020fe200078ec0ff */
[----:B------:R-:W-:Y:S01]  /*9760*/  BSSY B1, `(.L_x_191) ;  /* 0x000000b000017945 */ /* 0x000fe20003800000 */
[----:B------:R-:W-:Y:S02]  /*9770*/  ISETP.LT.OR P3, PT, R41, 0x19, !P0 ;  /* 0x000000192900780c */ /* 0x000fe40004761670 */
[----:B------:R-:W-:-:S05]  /*9780*/  F2FP.F16.E5M2.UNPACK_B R32, R32 ;  /* 0x00000020ff20723e */ /* 0x000fca00020004ff */
[----:B------:R-:W-:-:S05]  /*9790*/  HADD2.F32 R32, -RZ, R32.H0_H0 ;  /* 0x20000020ff207230 */ /* 0x000fca0000004100 */
[----:B------:R-:W-:-:S04]  /*97a0*/  FMUL R32, R32, UR21 ;  /* 0x0000001520207c20 */ /* 0x000fc80008400000 */
[----:B------:R-:W-:Y:S01]  /*97b0*/  FFMA R32, R23, UR20, R32 ;  /* 0x0000001417207c23 */ /* 0x000fe20008000020 */
[----:B------:R-:W-:-:S04]  /*97c0*/  PRMT R23, RZ, 0x7610, R23 ;  /* 0x00007610ff177816 */ /* 0x000fc80000000017 */
[----:B----4-:R-:W-:-:S05]  /*97d0*/  F2FP.SATFINITE.E5M2.F32.PACK_AB_MERGE_C R33, RZ, R32, RZ ;  /* 0x00000020ff21723e */ /* 0x010fca00048060ff */
[----:B------:R4:W-:Y:S01]  /*97e0*/  @!P2 STG.E.U8 desc[UR16][R30.64+0x11], R33 ;  /* 0x000011211e00a986 */ /* 0x0009e2000c101110 */
[----:B------:R-:W-:Y:S05]  /*97f0*/  @P3 BRA `(.L_x_192) ;  /* 0x0000000000043947 */ /* 0x000fea0003800000 */
[----:B------:R0:W5:Y:S02]  /*9800*/  LDG.E.U8 R23, desc[UR16][R24.64+0x18] ;  /* 0x0000181018177981 */ /* 0x000164000c1e1100 */
.L_x_192:
[----:B------:R-:W-:Y:S05]  /*9810*/  BSYNC B1 ;  /* 0x0000000000017941 */ /* 0x000fea0003800000 */
.L_x_191:
        /* <DEDUP_REMOVED lines=8> */
[----:B------:R-:W-:-:S05]  /*98a0*/  F2FP.SATFINITE.E5M2.F32.PACK_AB_MERGE_C R23, RZ, R23, RZ ;  /* 0x00000017ff17723e */ /* 0x000fca00048060ff */
[----:B------:R0:W-:Y:S01]  /*98b0*/  @!P3 STG.E.U8 desc[UR16][R28.64+0x18], R23 ;  /* 0x000018171c00b986 */ /* 0x0001e2000c101110 */
[----:B------:R-:W-:Y:S05]  /*98c0*/  @P2 BRA `(.L_x_194) ;  /* 0x0000000000042947 */ /* 0x000fea0003800000 */
[----:B------:R0:W5:Y:S02]  /*98d0*/  LDG.E.U8 R22, desc[UR16][R24.64+0x19] ;  /* 0x0000191018167981 */ /* 0x000164000c1e1100 */
.L_x_194:
[----:B------:R-:W-:Y:S05]  /*98e0*/  BSYNC B1 ;  /* 0x0000000000017941 */ /* 0x000fea0003800000 */
.L_x_193:
        /* <DEDUP_REMOVED lines=8> */
[----:B0-----:R-:W-:-:S05]  /*9970*/  F2FP.SATFINITE.E5M2.F32.PACK_AB_MERGE_C R23, RZ, R22, RZ ;  /* 0x00000016ff17723e */ /* 0x001fca00048060ff */
[----:B------:R0:W-:Y:S01]  /*9980*/  @!P2 STG.E.U8 desc[UR16][R28.64+0x19], R23 ;  /* 0x000019171c00a986 */ /* 0x0001e2000c101110 */
[----:B------:R-:W-:Y:S05]  /*9990*/  @P3 BRA `(.L_x_196) ;  /* 0x0000000000043947 */ /* 0x000fea0003800000 */
[----:B------:R0:W5:Y:S02]  /*99a0*/  LDG.E.U8 R21, desc[UR16][R26.64+0x18] ;  /* 0x000018101a157981 */ /* 0x000164000c1e1100 */
.L_x_196:
[----:B------:R-:W-:Y:S05]  /*99b0*/  BSYNC B1 ;  /* 0x0000000000017941 */ /* 0x000fea0003800000 */
.L_x_195:
        /* <DEDUP_REMOVED lines=12> */
.L_x_198:
[----:B------:R-:W-:Y:S05]  /*9a80*/  BSYNC B1 ;  /* 0x0000000000017941 */ /* 0x000fea0003800000 */
.L_x_197:
        /* <DEDUP_REMOVED lines=12> */
.L_x_200:
[----:B------:R-:W-:Y:S05]  /*9b50*/  BSYNC B1 ;  /* 0x0000000000017941 */ /* 0x000fea0003800000 */
.L_x_199:
        /* <DEDUP_REMOVED lines=12> */
.L_x_202:
[----:B------:R-:W-:Y:S05]  /*9c20*/  BSYNC B1 ;  /* 0x0000000000017941 */ /* 0x000fea0003800000 */
.L_x_201:
        /* <DEDUP_REMOVED lines=12> */
.L_x_204:
[----:B------:R-:W-:Y:S05]  /*9cf0*/  BSYNC B1 ;  /* 0x0000000000017941 */ /* 0x000fea0003800000 */
.L_x_203:
        /* <DEDUP_REMOVED lines=12> */
.L_x_206:
[----:B------:R-:W-:Y:S05]  /*9dc0*/  BSYNC B1 ;  /* 0x0000000000017941 */ /* 0x000fea0003800000 */
.L_x_205:
        /* <DEDUP_REMOVED lines=12> */
.L_x_208:
[----:B------:R-:W-:Y:S05]  /*9e90*/  BSYNC B1 ;  /* 0x0000000000017941 */ /* 0x000fea0003800000 */
.L_x_207:
        /* <DEDUP_REMOVED lines=12> */
.L_x_210:
[----:B------:R-:W-:Y:S05]  /*9f60*/  BSYNC B1 ;  /* 0x0000000000017941 */ /* 0x000fea0003800000 */
.L_x_209:
        /* <DEDUP_REMOVED lines=12> */
.L_x_212:
[----:B------:R-:W-:Y:S05]  /*a030*/  BSYNC B1 ;  /* 0x0000000000017941 */ /* 0x000fea0003800000 */
.L_x_211:
        /* <DEDUP_REMOVED lines=12> */
.L_x_214:
[----:B------:R-:W-:Y:S05]  /*a100*/  BSYNC B1 ;  /* 0x0000000000017941 */ /* 0x000fea0003800000 */
.L_x_213:
        /* <DEDUP_REMOVED lines=12> */
.L_x_216:
[----:B------:R-:W-:Y:S05]  /*a1d0*/  BSYNC B1 ;  /* 0x0000000000017941 */ /* 0x000fea0003800000 */
.L_x_215:
        /* <DEDUP_REMOVED lines=12> */
.L_x_218:
[----:B------:R-:W-:Y:S05]  /*a2a0*/  BSYNC B1 ;  /* 0x0000000000017941 */ /* 0x000fea0003800000 */
.L_x_217:
        /* <DEDUP_REMOVED lines=12> */
.L_x_220:
[----:B------:R-:W-:Y:S05]  /*a370*/  BSYNC B1 ;  /* 0x0000000000017941 */ /* 0x000fea0003800000 */
.L_x_219:
        /* <DEDUP_REMOVED lines=12> */
.L_x_222:
[----:B------:R-:W-:Y:S05]  /*a440*/  BSYNC B1 ;  /* 0x0000000000017941 */ /* 0x000fea0003800000 */
.L_x_221:
        /* <DEDUP_REMOVED lines=12> */
.L_x_224:
[----:B------:R-:W-:Y:S05]  /*a510*/  BSYNC B1 ;  /* 0x0000000000017941 */ /* 0x000fea0003800000 */
.L_x_223:
        /* <DEDUP_REMOVED lines=12> */
.L_x_226:
[----:B------:R-:W-:Y:S05]  /*a5e0*/  BSYNC B1 ;  /* 0x0000000000017941 */ /* 0x000fea0003800000 */
.L_x_225:
        /* <DEDUP_REMOVED lines=12> */
.L_x_228:
[----:B------:R-:W-:Y:S05]  /*a6b0*/  BSYNC B1 ;  /* 0x0000000000017941 */ /* 0x000fea0003800000 */
.L_x_227:
        /* <DEDUP_REMOVED lines=12> */
.L_x_230:
[----:B------:R-:W-:Y:S05]  /*a780*/  BSYNC B1 ;  /* 0x0000000000017941 */ /* 0x000fea0003800000 */
.L_x_229:
        /* <DEDUP_REMOVED lines=12> */
.L_x_232:
[----:B------:R-:W-:Y:S05]  /*a850*/  BSYNC B1 ;  /* 0x0000000000017941 */ /* 0x000fea0003800000 */
.L_x_231:
        /* <DEDUP_REMOVED lines=12> */
.L_x_234:
[----:B------:R-:W-:Y:S05]  /*a920*/  BSYNC B1 ;  /* 0x0000000000017941 */ /* 0x000fea0003800000 */
.L_x_233:
[----:B-----5:R-:W-:Y:S01]  /*a930*/  LOP3.LUT R2, R2, 0xff, RZ, 0xc0, !PT ;  /* 0x000000ff02027812 */ /* 0x020fe200078ec0ff */
[----:B------:R-:W-:Y:S01]  /*a940*/  BSSY B1, `(.L_x_235) ;  /* 0x000000b000017945 */ /* 0x000fe20003800000 */
[----:B------:R-:W-:Y:S02]  /*a950*/  ISETP.LT.OR P3, PT, R41, 0x41, !P1 ;  /* 0x000000412900780c */ /* 0x000fe40004f61670 */
[----:B------:R-:W-:-:S05]  /*a960*/  F2FP.F16.E5M2.UNPACK_B R2, R2 ;  /* 0x00000002ff02723e */ /* 0x000fca00020004ff */
[----:B------:R-:W-:-:S05]  /*a970*/  HADD2.F32 R2, -RZ, R2.H0_H0 ;  /* 0x20000002ff027230 */ /* 0x000fca0000004100 */
[----:B0-----:R-:W-:-:S04]  /*a980*/  FMUL R3, R2, UR21 ;  /* 0x0000001502037c20 */ /* 0x001fc80008400000 */
[----:B------:R-:W-:Y:S01]  /*a990*/  FFMA R3, R0, UR20, R3 ;  /* 0x0000001400037c23 */ /* 0x000fe20008000003 */
[----:B------:R-:W-:-:S04]  /*a9a0*/  PRMT R0, RZ, 0x7610, R0 ;  /* 0x00007610ff007816 */ /* 0x000fc80000000000 */
[----:B------:R-:W-:-:S05]  /*a9b0*/  F2FP.SATFINITE.E5M2.F32.PACK_AB_MERGE_C R3, RZ, R3, RZ ;  /* 0x00000003ff03723e */ /* 0x000fca00048060ff */
[----:B------:R0:W-:Y:S01]  /*a9c0*/  @!P2 STG.E.U8 desc[UR16][R28.64+0x41], R3 ;  /* 0x000041031c00a986 */ /* 0x0001e2000c101110 */
[----:B------:R-:W-:Y:S05]  /*a9d0*/  @P3 BRA `(.L_x_236) ;  /* 0x0000000000043947 */ /* 0x000fea0003800000 */
[----:B------:R0:W5:Y:S02]  /*a9e0*/  LDG.E.U8 R0, desc[UR16][R26.64+0x40] ;  /* 0x000040101a007981 */ /* 0x000164000c1e1100 */
.L_x_236:
[----:B------:R-:W-:Y:S05]  /*a9f0*/  BSYNC B1 ;  /* 0x0000000000017941 */ /* 0x000fea0003800000 */
.L_x_235:
[----:B------:R-:W2:Y:S01]  /*aa00*/  LDL.LU R2, [R1] ;  /* 0x0000000001027983 */ /* 0x000ea20000300800 */
[----:B-----5:R-:W-:Y:S01]  /*aa10*/  LOP3.LUT R0, R0, 0xff, RZ, 0xc0, !PT ;  /* 0x000000ff00007812 */ /* 0x020fe200078ec0ff */
[----:B------:R-:W-:Y:S01]  /*aa20*/  BSSY B1, `(.L_x_237) ;  /* 0x000000b000017945 */ /* 0x000fe20003800000 */
[----:B------:R-:W-:Y:S02]  /*aa30*/  ISETP.LT.OR P2, PT, R41, 0x42, !P1 ;  /* 0x000000422900780c */ /* 0x000fe40004f41670 */
[----:B------:R-:W-:-:S05]  /*aa40*/  F2FP.F16.E5M2.UNPACK_B R0, R0 ;  /* 0x00000000ff00723e */ /* 0x000fca00020004ff */
[----:B------:R-:W-:-:S05]  /*aa50*/  HADD2.F32 R0, -RZ, R0.H0_H0 ;  /* 0x20000000ff007230 */ /* 0x000fca0000004100 */
[----:B------:R-:W-:-:S04]  /*aa60*/  FMUL R0, R0, UR21 ;  /* 0x0000001500007c20 */ /* 0x000fc80008400000 */
[----:B--2---:R-:W-:-:S05]  /*aa70*/  FFMA R0, R2, UR20, R0 ;  /* 0x0000001402007c23 */ /* 0x004fca0008000000 */
[----:B0-----:R-:W-:Y:S02]  /*aa80*/  F2FP.SATFINITE.E5M2.F32.PACK_AB_MERGE_C R3, RZ, R0, RZ ;  /* 0x00000000ff03723e */ /* 0x001fe400048060ff */
[----:B------:R-:W-:-:S03]  /*aa90*/  PRMT R0, RZ, 0x7610, R0 ;  /* 0x00007610ff007816 */ /* 0x000fc60000000000 */
[----:B------:R0:W-:Y:S01]  /*aaa0*/  @!P3 STG.E.U8 desc[UR16][R30.64+0x40], R3 ;  /* 0x000040031e00b986 */ /* 0x0001e2000c101110 */
[----:B------:R-:W-:Y:S05]  /*aab0*/  @P2 BRA `(.L_x_238) ;  /* 0x0000000000042947 */ /* 0x000fea0003800000 */
[----:B------:R2:W5:Y:S02]  /*aac0*/  LDG.E.U8 R0, desc[UR16][R26.64+0x41] ;  /* 0x000041101a007981 */ /* 0x000564000c1e1100 */
.L_x_238:
[----:B------:R-:W-:Y:S05]  /*aad0*/  BSYNC B1 ;  /* 0x0000000000017941 */ /* 0x000fea0003800000 */
.L_x_237:
[----:B------:R-:W3:Y:S01]  /*aae0*/  LDL.LU R2, [R1+0x4] ;  /* 0x0000040001027983 */ /* 0x000ee20000300800 */
[----:B-----5:R-:W-:Y:S01]  /*aaf0*/  LOP3.LUT R0, R0, 0xff, RZ, 0xc0, !PT ;  /* 0x000000ff00007812 */ /* 0x020fe200078ec0ff */
[----:B------:R-:W-:Y:S01]  /*ab00*/  BSSY B1, `(.L_x_239) ;  /* 0x000000b000017945 */ /* 0x000fe20003800000 */
[----:B------:R-:W-:Y:S02]  /*ab10*/  ISETP.LT.OR P3, PT, R41, 0x49, !P0 ;  /* 0x000000492900780c */ /* 0x000fe40004761670 */
[----:B------:R-:W-:-:S05]  /*ab20*/  F2FP.F16.E5M2.UNPACK_B R0, R0 ;  /* 0x00000000ff00723e */ /* 0x000fca00020004ff */
[----:B------:R-:W-:-:S05]  /*ab30*/  HADD2.F32 R0, -RZ, R0.H0_H0 ;  /* 0x20000000ff007230 */ /* 0x000fca0000004100 */
[----:B------:R-:W-:-:S04]  /*ab40*/  FMUL R0, R0, UR21 ;  /* 0x0000001500007c20 */ /* 0x000fc80008400000 */
[----:B---3--:R-:W-:-:S05]  /*ab50*/  FFMA R0, R2, UR20, R0 ;  /* 0x0000001402007c23 */ /* 0x008fca0008000000 */
[----:B0-----:R-:W-:Y:S02]  /*ab60*/  F2FP.SATFINITE.E5M2.F32.PACK_AB_MERGE_C R3, RZ, R0, RZ ;  /* 0x00000000ff03723e */ /* 0x001fe400048060ff */
[----:B------:R-:W-:-:S03]  /*ab70*/  PRMT R0, RZ, 0x7610, R0 ;  /* 0x00007610ff007816 */ /* 0x000fc60000000000 */
[----:B------:R0:W-:Y:S01]  /*ab80*/  @!P2 STG.E.U8 desc[UR16][R30.64+0x41], R3 ;  /* 0x000041031e00a986 */ /* 0x0001e2000c101110 */
[----:B------:R-:W-:Y:S05]  /*ab90*/  @P3 BRA `(.L_x_240) ;  /* 0x0000000000043947 */ /* 0x000fea0003800000 */
[----:B------:R3:W5:Y:S02]  /*aba0*/  LDG.E.U8 R0, desc[UR16][R24.64+0x48] ;  /* 0x0000481018007981 */ /* 0x000764000c1e1100 */
.L_x_240:
[----:B------:R-:W-:Y:S05]  /*abb0*/  BSYNC B1 ;  /* 0x0000000000017941 */ /* 0x000fea0003800000 */
.L_x_239:
[----:B------:R-:W2:Y:S01]  /*abc0*/  LDL.LU R2, [R1+0x8] ;  /* 0x0000080001027983 */ /* 0x000ea20000300800 */
        /* <DEDUP_REMOVED lines=12> */
.L_x_242:
[----:B------:R-:W-:Y:S05]  /*ac90*/  BSYNC B1 ;  /* 0x0000000000017941 */ /* 0x000fea0003800000 */
.L_x_241:
        /* <DEDUP_REMOVED lines=13> */
.L_x_244:
[----:B------:R-:W-:Y:S05]  /*ad70*/  BSYNC B1 ;  /* 0x0000000000017941 */ /* 0x000fea0003800000 */
.L_x_243:
        /* <DEDUP_REMOVED lines=13> */
.L_x_246:
[----:B------:R-:W-:Y:S05]  /*ae50*/  BSYNC B1 ;  /* 0x0000000000017941 */ /* 0x000fea0003800000 */
.L_x_245:
        /* <DEDUP_REMOVED lines=13> */
.L_x_248:
[----:B------:R-:W-:Y:S05]  /*af30*/  BSYNC B1 ;  /* 0x0000000000017941 */ /* 0x000fea0003800000 */
.L_x_247:
        /* <DEDUP_REMOVED lines=13> */
.L_x_250:
[----:B------:R-:W-:Y:S05]  /*b010*/  BSYNC B1 ;  /* 0x0000000000017941 */ /* 0x000fea0003800000 */
.L_x_249:
        /* <DEDUP_REMOVED lines=13> */
.L_x_252:
[----:B------:R-:W-:Y:S05]  /*b0f0*/  BSYNC B1 ;  /* 0x0000000000017941 */ /* 0x000fea0003800000 */
.L_x_251:
        /* <DEDUP_REMOVED lines=13> */
.L_x_254:
[----:B------:R-:W-:Y:S05]  /*b1d0*/  BSYNC B1 ;  /* 0x0000000000017941 */ /* 0x000fea0003800000 */
.L_x_253:
        /* <DEDUP_REMOVED lines=13> */
.L_x_256:
[----:B------:R-:W-:Y:S05]  /*b2b0*/  BSYNC B1 ;  /* 0x0000000000017941 */ /* 0x000fea0003800000 */
.L_x_255:
        /* <DEDUP_REMOVED lines=13> */
.L_x_258:
[----:B------:R-:W-:Y:S05]  /*b390*/  BSYNC B1 ;  /* 0x0000000000017941 */ /* 0x000fea0003800000 */
.L_x_257:
        /* <DEDUP_REMOVED lines=13> */
.L_x_260:
[----:B------:R-:W-:Y:S05]  /*b470*/  BSYNC B1 ;  /* 0x0000000000017941 */ /* 0x000fea0003800000 */
.L_x_259:
        /* <DEDUP_REMOVED lines=13> */
.L_x_262:
[----:B------:R-:W-:Y:S05]  /*b550*/  BSYNC B1 ;  /* 0x0000000000017941 */ /* 0x000fea0003800000 */
.L_x_261:
        /* <DEDUP_REMOVED lines=13> */
.L_x_264:
[----:B------:R-:W-:Y:S05]  /*b630*/  BSYNC B1 ;  /* 0x0000000000017941 */ /* 0x000fea0003800000 */
.L_x_263:
        /* <DEDUP_REMOVED lines=13> */
.L_x_266:
[----:B------:R-:W-:Y:S05]  /*b710*/  BSYNC B1 ;  /* 0x0000000000017941 */ /* 0x000fea0003800000 */
.L_x_265:
        /* <DEDUP_REMOVED lines=13> */
.L_x_268:
[----:B------:R-:W-:Y:S05]  /*b7f0*/  BSYNC B1 ;  /* 0x0000000000017941 */ /* 0x000fea0003800000 */
.L_x_267:
        /* <DEDUP_REMOVED lines=13> */
.L_x_270:
[----:B------:R-:W-:Y:S05]  /*b8d0*/  BSYNC B1 ;  /* 0x0000000000017941 */ /* 0x000fea0003800000 */
.L_x_269:
        /* <DEDUP_REMOVED lines=13> */
.L_x_272:
[----:B------:R-:W-:Y:S05]  /*b9b0*/  BSYNC B1 ;  /* 0x0000000000017941 */ /* 0x000fea0003800000 */
.L_x_271:
        /* <DEDUP_REMOVED lines=13> */
.L_x_274:
[----:B------:R-:W-:Y:S05]  /*ba90*/  BSYNC B1 ;  /* 0x0000000000017941 */ /* 0x000fea0003800000 */
.L_x_273:
        /* <DEDUP_REMOVED lines=13> */
.L_x_276:
[----:B------:R-:W-:Y:S05]  /*bb70*/  BSYNC B1 ;  /* 0x0000000000017941 */ /* 0x000fea0003800000 */
.L_x_275:
        /* <DEDUP_REMOVED lines=13> */
.L_x_278:
[----:B------:R-:W-:Y:S05]  /*bc50*/  BSYNC B1 ;  /* 0x0000000000017941 */ /* 0x000fea0003800000 */
.L_x_277:
        /* <DEDUP_REMOVED lines=13> */
.L_x_280:
[----:B------:R-:W-:Y:S05]  /*bd30*/  BSYNC B1 ;  /* 0x0000000000017941 */ /* 0x000fea0003800000 */
.L_x_279:
        /* <DEDUP_REMOVED lines=13> */
.L_x_282:
[----:B------:R-:W-:Y:S05]  /*be10*/  BSYNC B1 ;  /* 0x0000000000017941 */ /* 0x000fea0003800000 */
.L_x_281:
        /* <DEDUP_REMOVED lines=13> */
.L_x_284:
[----:B------:R-:W-:Y:S05]  /*bef0*/  BSYNC B1 ;  /* 0x0000000000017941 */ /* 0x000fea0003800000 */
.L_x_283:
        /* <DEDUP_REMOVED lines=13> */
.L_x_286:
[----:B------:R-:W-:Y:S05]  /*bfd0*/  BSYNC B1 ;  /* 0x0000000000017941 */ /* 0x000fea0003800000 */
.L_x_285:
        /* <DEDUP_REMOVED lines=13> */
.L_x_288:
[----:B------:R-:W-:Y:S05]  /*c0b0*/  BSYNC B1 ;  /* 0x0000000000017941 */ /* 0x000fea0003800000 */
.L_x_287:
        /* <DEDUP_REMOVED lines=13> */
.L_x_290:
[----:B------:R-:W-:Y:S05]  /*c190*/  BSYNC B1 ;  /* 0x0000000000017941 */ /* 0x000fea0003800000 */
.L_x_289:
        /* <DEDUP_REMOVED lines=13> */
.L_x_292:
[----:B------:R-:W-:Y:S05]  /*c270*/  BSYNC B1 ;  /* 0x0000000000017941 */ /* 0x000fea0003800000 */
.L_x_291:
        /* <DEDUP_REMOVED lines=13> */
.L_x_294:
[----:B------:R-:W-:Y:S05]  /*c350*/  BSYNC B1 ;  /* 0x0000000000017941 */ /* 0x000fea0003800000 */
.L_x_293:
[----:B------:R-:W-:Y:S05]  /*c360*/  @P1 BRA `(.L_x_295) ;  /* 0x0000002000ac1947 */ /* 0x000fea0003800000 */
[----:B------:R-:W2:Y:S01]  /*c370*/  LDL.LU R2, [R1+0x74] ;  /* 0x0000740001027983 */ /* 0x000ea20000300800 */
[----:B-----5:R-:W-:-:S04]  /*c380*/  LOP3.LUT R0, R0, 0xff, RZ, 0xc0, !PT ;  /* 0x000000ff00007812 */ /* 0x020fc800078ec0ff */
[----:B------:R-:W-:-:S05]  /*c390*/  F2FP.F16.E5M2.UNPACK_B R0, R0 ;  /* 0x00000000ff00723e */ /* 0x000fca00020004ff */
[----:B------:R-:W-:-:S05]  /*c3a0*/  HADD2.F32 R0, -RZ, R0.H0_H0 ;  /* 0x20000000ff007230 */ /* 0x000fca0000004100 */
[----:B------:R-:W-:-:S04]  /*c3b0*/  FMUL R0, R0, UR21 ;  /* 0x0000001500007c20 */ /* 0x000fc80008400000 */
[----:B--2---:R-:W-:-:S05]  /*c3c0*/  FFMA R0, R2, UR20, R0 ;  /* 0x0000001402007c23 */ /* 0x004fca0008000000 */
[----:B0-----:R-:W-:-:S05]  /*c3d0*/  F2FP.SATFINITE.E5M2.F32.PACK_AB_MERGE_C R3, RZ, R0, RZ ;  /* 0x00000000ff03723e */ /* 0x001fca00048060ff */
[----:B------:R0:W-:Y:S01]  /*c3e0*/  STG.E.U8 desc[UR16][R30.64+0x79], R3 ;  /* 0x000079031e007986 */ /* 0x0001e2000c101110 */
[----:B------:R-:W-:Y:S05]  /*c3f0*/  BRA `(.L_x_295) ;  /* 0x0000002000887947 */ /* 0x000fea0003800000 */
.L_x_38:
[C---:B------:R-:W-:Y:S01]  /*c400*/  ISETP.GE.AND P3, PT, R42.reuse, 0x1, PT ;  /* 0x000000012a00780c */ /* 0x040fe20003f66270 */
[----:B------:R-:W2:Y:S01]  /*c410*/  LDL.LU R227, [R1+0x10] ;  /* 0x0000100001e37983 */ /* 0x000ea20000300800 */
[----:B------:R-:W-:Y:S01]  /*c420*/  ISETP.GE.AND P2, PT, R42, 0x9, PT ;  /* 0x000000092a00780c */ /* 0x000fe20003f46270 */
[----:B------:R-:W-:Y:S01]  /*c430*/  FMUL R225, R225, UR20 ;  /* 0x00000014e1e17c20 */ /* 0x000fe20008400000 */
[C---:B------:R-:W-:Y:S01]  /*c440*/  ISETP.LT.OR P0, PT, R41.reuse, 0x1, !P3 ;  /* 0x000000012900780c */ /* 0x040fe20005f01670 */
[----:B------:R-:W-:Y:S01]  /*c450*/  FMUL R226, R226, UR20 ;  /* 0x00000014e2e27c20 */ /* 0x000fe20008400000 */
[----:B------:R-:W-:Y:S01]  /*c460*/  ISETP.LT.OR P1, PT, R41, 0x2, !P3 ;  /* 0x000000022900780c */ /* 0x000fe20005f21670 */
[----:B------:R-:W-:Y:S01]  /*c470*/  FMUL R223, R223, UR20 ;  /* 0x00000014dfdf7c20 */ /* 0x000fe20008400000 */
[----:B------:R-:W-:Y:S01]  /*c480*/  ISETP.LT.OR P6, PT, R41, 0x2, !P2 ;  /* 0x000000022900780c */ /* 0x000fe200057c1670 */
[----:B------:R-:W-:Y:S01]  /*c490*/  FMUL R224, R224, UR20 ;  /* 0x00000014e0e07c20 */ /* 0x000fe20008400000 */
[----:B------:R-:W-:-:S02]  /*c4a0*/  F2FP.SATFINITE.E5M2.F32.PACK_AB_MERGE_C R33, RZ, R226, RZ ;  /* 0x000000e2ff21723e */ /* 0x000fc400048060ff */
[----:B------:R-:W-:Y:S01]  /*c4b0*/  F2FP.SATFINITE.E5M2.F32.PACK_AB_MERGE_C R225, RZ, R225, RZ ;  /* 0x000000e1ffe1723e */ /* 0x000fe200048060ff */
[----:B------:R-:W-:Y:S01]  /*c4c0*/  FMUL R222, R222, UR20 ;  /* 0x00000014dede7c20 */ /* 0x000fe20008400000 */
[----:B------:R-:W-:Y:S01]  /*c4d0*/  ISETP.LT.OR P5, PT, R41, 0x1, !P2 ;  /* 0x000000012900780c */ /* 0x000fe200057a1670 */
[----:B------:R-:W-:Y:S01]  /*c4e0*/  FMUL R221, R221, UR20 ;  /* 0x00000014dddd7c20 */ /* 0x000fe20008400000 */
[----:B------:R-:W-:Y:S01]  /*c4f0*/  F2FP.SATFINITE.E5M2.F32.PACK_AB_MERGE_C R223, RZ, R223, RZ ;  /* 0x000000dfffdf723e */ /* 0x000fe200048060ff */
[----:B------:R0:W-:Y:S01]  /*c500*/  @!P0 STG.E.U8 desc[UR16][R24.64], R33 ;  /* 0x0000002118008986 */ /* 0x0001e2000c101110 */
[----:B------:R-:W-:-:S03]  /*c510*/  ISETP.LT.OR P0, PT, R41, 0x9, !P3 ;  /* 0x000000092900780c */ /* 0x000fc60005f01670 */
[----:B------:R-:W-:Y:S01]  /*c520*/  @!P1 STG.E.U8 desc[UR16][R24.64+0x1], R225 ;  /* 0x000001e118009986 */ /* 0x000fe2000c101110 */
[----:B------:R-:W-:-:S03]  /*c530*/  ISETP.LT.OR P1, PT, R41, 0xa, !P3 ;  /* 0x0000000a2900780c */ /* 0x000fc60005f21670 */
[----:B------:R-:W-:Y:S01]  /*c540*/  @!P6 STG.E.U8 desc[UR16][R26.64+0x1], R223 ;  /* 0x000001df1a00e986 */ /* 0x000fe2000c101110 */
[----:B------:R-:W-:Y:S01]  /*c550*/  ISETP.LT.OR P6, PT, R41, 0xa, !P2 ;  /* 0x0000000a2900780c */ /* 0x000fe200057c1670 */
[----:B------:R-:W-:Y:S01]  /*c560*/  FMUL R219, R219, UR20 ;  /* 0x00000014dbdb7c20 */ /* 0x000fe20008400000 */
[----:B------:R-:W-:Y:S01]  /*c570*/  F2FP.SATFINITE.E5M2.F32.PACK_AB_MERGE_C R35, RZ, R224, RZ ;  /* 0x000000e0ff23723e */ /* 0x000fe200048060ff */
[----:B------:R-:W-:Y:S01]  /*c580*/  FMUL R220, R220, UR20 ;  /* 0x00000014dcdc7c20 */ /* 0x000fe20008400000 */
[----:B0-----:R-:W-:Y:S01]  /*c590*/  F2FP.SATFINITE.E5M2.F32.PACK_AB_MERGE_C R33, RZ, R222, RZ ;  /* 0x000000deff21723e */ /* 0x001fe200048060ff */
[----:B------:R-:W-:Y:S01]  /*c5a0*/  FMUL R218, R218, UR20 ;  /* 0x00000014dada7c20 */ /* 0x000fe20008400000 */
[----:B------:R-:W-:Y:S01]  /*c5b0*/  F2FP.SATFINITE.E5M2.F32.PACK_AB_MERGE_C R221, RZ, R221, RZ ;  /* 0x000000ddffdd723e */ /* 0x000fe200048060ff */
[----:B------:R0:W-:Y:S01]  /*c5c0*/  @!P5 STG.E.U8 desc[UR16][R26.64], R35 ;  /* 0x000000231a00d986 */ /* 0x0001e2000c101110 */
[C---:B------:R-:W-:Y:S02]  /*c5d0*/  ISETP.LT.OR P5, PT, R41.reuse, 0x9, !P2 ;  /* 0x000000092900780c */ /* 0x040fe400057a1670 */
        /* <DEDUP_REMOVED lines=8> */
[----:B0-----:R-:W-:Y:S01]  /*c660*/  F2FP.SATFINITE.E5M2.F32.PACK_AB_MERGE_C R35, RZ, R220, RZ ;  /* 0x000000dcff23723e */ /* 0x001fe200048060ff */
[----:B------:R-:W-:Y:S01]  /*c670*/  FMUL R215, R215, UR20 ;  /* 0x00000014d7d77c20 */ /* 0x000fe20008400000 */
[----:B------:R-:W3:Y:S01]  /*c680*/  LDL.LU R226, [R1+0xc] ;  /* 0x00000c0001e27983 */ /* 0x000ee20000300800 */
[----:B-1----:R-:W-:Y:S02]  /*c690*/  F2FP.SATFINITE.E5M2.F32.PACK_AB_MERGE_C R33, RZ, R218, RZ ;  /* 0x000000daff21723e */ /* 0x002fe400048060ff */
[----:B------:R-:W-:Y:S01]  /*c6a0*/  F2FP.SATFINITE.E5M2.F32.PACK_AB_MERGE_C R217, RZ, R217, RZ ;  /* 0x000000d9ffd9723e */ /* 0x000fe200048060ff */
[----:B------:R0:W-:Y:S01]  /*c6b0*/  @!P5 STG.E.U8 desc[UR16][R26.64+0x8], R35 ;  /* 0x000008231a00d986 */ /* 0x0001e2000c101110 */
[----:B------:R-:W-:-:S02]  /*c6c0*/  ISETP.LT.OR P5, PT, R41, 0x11, !P2 ;  /* 0x000000112900780c */ /* 0x000fc400057a1670 */
[----:B------:R-:W-:Y:S01]  /*c6d0*/  F2FP.SATFINITE.E5M2.F32.PACK_AB_MERGE_C R215, RZ, R215, RZ ;  /* 0x000000d7ffd7723e */ /* 0x000fe200048060ff */
[----:B------:R-:W4:Y:S01]  /*c6e0*/  LDL.LU R224, [R1+0x8] ;  /* 0x0000080001e07983 */ /* 0x000f220000300800 */
[----:B------:R-:W-:-:S03]  /*c6f0*/  FMUL R216, R216, UR20 ;  /* 0x00000014d8d87c20 */ /* 0x000fc60008400000 */
[----:B------:R-:W3:Y:S04]  /*c700*/  LDL.LU R225, [R1+0x4] ;  /* 0x0000040001e17983 */ /* 0x000ee80000300800 */
[----:B------:R-:W4:Y:S01]  /*c710*/  LDL.LU R223, [R1] ;  /* 0x0000000001df7983 */ /* 0x000f220000300800 */
[----:B0-----:R-:W-:Y:S01]  /*c720*/  F2FP.SATFINITE.E5M2.F32.PACK_AB_MERGE_C R35, RZ, R216, RZ ;  /* 0x000000d8ff23723e */ /* 0x001fe200048060ff */
[----:B------:R-:W-:Y:S01]  /*c730*/  FMUL R214, R214, UR20 ;  /* 0x00000014d6d67c20 */ /* 0x000fe20008400000 */
[----:B------:R-:W-:Y:S01]  /*c740*/  FMUL R213, R213, UR20 ;  /* 0x00000014d5d57c20 */ /* 0x000fe20008400000 */
[----:B------:R0:W-:Y:S01]  /*c750*/  @!P0 STG.E.U8 desc[UR16][R24.64+0x10], R33 ;  /* 0x0000102118008986 */ /* 0x0001e2000c101110 */
[----:B------:R-:W-:Y:S01]  /*c760*/  ISETP.LT.OR P0, PT, R41, 0x19, !P3 ;  /* 0x000000192900780c */ /* 0x000fe20005f01670 */
[----:B------:R-:W-:Y:S01]  /*c770*/  FMUL R211, R211, UR20 ;  /* 0x00000014d3d37c20 */ /* 0x000fe20008400000 */
[----:B------:R-:W-:Y:S01]  /*c780*/  FMUL R212, R212, UR20 ;  /* 0x00000014d4d47c20 */ /* 0x000fe20008400000 */
[----:B------:R-:W-:Y:S01]  /*c790*/  @!P1 STG.E.U8 desc[UR16][R24.64+0x11], R217 ;  /* 0x000011d918009986 */ /* 0x000fe2000c101110 */
[C---:B------:R-:W-:Y:S01]  /*c7a0*/  ISETP.LT.OR P1, PT, R41.reuse, 0x1a, !P3 ;  /* 0x0000001a2900780c */ /* 0x040fe20005f21670 */
[----:B------:R-:W-:Y:S01]  /*c7b0*/  FMUL R210, R210, UR20 ;  /* 0x00000014d2d27c20 */ /* 0x000fe20008400000 */
[----:B------:R-:W-:Y:S01]  /*c7c0*/  F2FP.SATFINITE.E5M2.F32.PACK_AB_MERGE_C R213, RZ, R213, RZ ;  /* 0x000000d5ffd5723e */ /* 0x000fe200048060ff */
[----:B------:R-:W-:Y:S01]  /*c7d0*/  @!P6 STG.E.U8 desc[UR16][R26.64+0x11], R215 ;  /* 0x000011d71a00e986 */ /* 0x000fe2000c101110 */
[----:B------:R-:W-:Y:S01]  /*c7e0*/  ISETP.LT.OR P6, PT, R41, 0x1a, !P2 ;  /* 0x0000001a2900780c */ /* 0x000fe200057c1670 */
[----:B------:R-:W-:Y:S01]  /*c7f0*/  FMUL R209, R209, UR20 ;  /* 0x00000014d1d17c20 */ /* 0x000fe20008400000 */
[----:B------:R-:W-:Y:S01]  /*c800*/  F2FP.SATFINITE.E5M2.F32.PACK_AB_MERGE_C R211, RZ, R211, RZ ;  /* 0x000000d3ffd3723e */ /* 0x000fe200048060ff */
[----:B------:R1:W-:Y:S01]  /*c810*/  @!P5 STG.E.U8 desc[UR16][R26.64+0x10], R35 ;  /* 0x000010231a00d986 */ /* 0x0003e2000c101110 */
[----:B0-----:R-:W-:Y:S01]  /*c820*/  F2FP.SATFINITE.E5M2.F32.PACK_AB_MERGE_C R33, RZ, R214, RZ ;  /* 0x000000d6ff21723e */ /* 0x001fe200048060ff */
[----:B------:R-:W-:Y:S01]  /*c830*/  FMUL R207, R207, UR20 ;  /* 0x00000014cfcf7c20 */ /* 0x000fe20008400000 */
[C---:B------:R-:W-:Y:S01]  /*c840*/  ISETP.LT.OR P5, PT, R41.reuse, 0x19, !P2 ;  /* 0x000000192900780c */ /* 0x040fe200057a1670 */
[----:B------:R-:W-:Y:S01]  /*c850*/  FMUL R208, R208, UR20 ;  /* 0x00000014d0d07c20 */ /* 0x000fe20008400000 */
[----:B------:R-:W-:Y:S01]  /*c860*/  F2FP.SATFINITE.E5M2.F32.PACK_AB_MERGE_C R209, RZ, R209, RZ ;  /* 0x000000d1ffd1723e */ /* 0x000fe200048060ff */
[----:B------:R0:W-:Y:S01]  /*c870*/  @!P0 STG.E.U8 desc[UR16][R24.64+0x18], R33 ;  /* 0x0000182118008986 */ /* 0x0001e2000c101110 */
[C---:B------:R-:W-:Y:S01]  /*c880*/  ISETP.LT.OR P0, PT, R41.reuse, 0x21, !P3 ;  /* 0x000000212900780c */ /* 0x040fe20005f01670 */
[----:B------:R-:W-:Y:S01]  /*c890*/  FMUL R206, R206, UR20 ;  /* 0x00000014cece7c20 */ /* 0x000fe20008400000 */
[----:B------:R-:W-:Y:S01]  /*c8a0*/  F2FP.SATFINITE.E5M2.F32.PACK_AB_MERGE_C R207, RZ, R207, RZ ;  /* 0x000000cfffcf723e */ /* 0x000fe200048060ff */
[----:B------:R-:W-:Y:S01]  /*c8b0*/  @!P1 STG.E.U8 desc[UR16][R24.64+0x19], R213 ;  /* 0x000019d518009986 */ /* 0x000fe2000c101110 */
[----:B------:R-:W-:Y:S01]  /*c8c0*/  ISETP.LT.OR P1, PT, R41, 0x22, !P3 ;  /* 0x000000222900780c */ /* 0x000fe20005f21670 */
[----:B------:R-:W-:Y:S01]  /*c8d0*/  FMUL R205, R205, UR20 ;  /* 0x00000014cdcd7c20 */ /* 0x000fe20008400000 */
[----:B-1----:R-:W-:Y:S01]  /*c8e0*/  F2FP.SATFINITE.E5M2.F32.PACK_AB_MERGE_C R35, RZ, R212, RZ ;  /* 0x000000d4ff23723e */ /* 0x002fe200048060ff */
        /* <DEDUP_REMOVED lines=11> */
[----:B------:R-:W-:Y:S01]  /*c9a0*/  ISETP.LT.OR P0, PT, R41, 0x29, !P3 ;  /* 0x000000292900780c */ /* 0x000fe20005f01670 */
[----:B------:R-:W-:Y:S01]  /*c9b0*/  FMUL R201, R201, UR20 ;  /* 0x00000014c9c97c20 */ /* 0x000fe20008400000 */
[----:B------:R-:W-:Y:S01]  /*c9c0*/  FMUL R199, R199, UR20 ;  /* 0x00000014c7c77c20 */ /* 0x000fe20008400000 */
[----:B------:R-:W-:Y:S01]  /*c9d0*/  @!P1 STG.E.U8 desc[UR16][R24.64+0x21], R209 ;  /* 0x000021d118009986 */ /* 0x000fe2000c101110 */
[C---:B------:R-:W-:Y:S01]  /*c9e0*/  ISETP.LT.OR P1, PT, R41.reuse, 0x2a, !P3 ;  /* 0x0000002a2900780c */ /* 0x040fe20005f21670 */
        /* <DEDUP_REMOVED lines=9> */
[----:B------:R-:W-:Y:S01]  /*ca80*/  ISETP.LT.OR P5, PT, R41, 0x29, !P2 ;  /* 0x000000292900780c */ /* 0x000fe200057a1670 */
[----:B------:R-:W-:Y:S01]  /*ca90*/  FMUL R195, R195, UR20 ;  /* 0x00000014c3c37c20 */ /* 0x000fe20008400000 */
[----:B------:R-:W-:Y:S01]  /*caa0*/  F2FP.SATFINITE.E5M2.F32.PACK_AB_MERGE_C R199, RZ, R199, RZ ;  /* 0x000000c7ffc7723e */ /* 0x000fe200048060ff */
[----:B------:R0:W-:Y:S01]  /*cab0*/  @!P0 STG.E.U8 desc[UR16][R24.64+0x28], R33 ;  /* 0x0000282118008986 */ /* 0x0001e2000c101110 */
[C---:B------:R-:W-:Y:S01]  /*cac0*/  ISETP.LT.OR P0, PT, R41.reuse, 0x31, !P3 ;  /* 0x000000312900780c */ /* 0x040fe20005f01670 */
[----:B------:R-:W-:Y:S01]  /*cad0*/  FMUL R196, R196, UR20 ;  /* 0x00000014c4c47c20 */ /* 0x000fe20008400000 */
[----:B------:R-:W-:Y:S01]  /*cae0*/  F2FP.SATFINITE.E5M2.F32.PACK_AB_MERGE_C R197, RZ, R197, RZ ;  /* 0x000000c5ffc5723e */ /* 0x000fe200048060ff */
        /* <DEDUP_REMOVED lines=59> */
[C---:B------:R-:W-:Y:S01]  /*cea0*/  ISETP.LT.OR P6, PT, R41.reuse, 0x4a, !P2 ;  /* 0x0000004a2900780c */ /* 0x040fe200057c1670 */
        /* <DEDUP_REMOVED lines=57> */
[----:B------:R-:W-:Y:S01]  /*d240*/  ISETP.LT.OR P5, PT, R41, 0x61, !P3 ;  /* 0x000000612900780c */ /* 0x000fe20005fa1670 */
[----:B------:R-:W-:Y:S01]  /*d250*/  FMUL R161, R161, UR20 ;  /* 0x00000014a1a17c20 */ /* 0x000fe20008400000 */
[----:B0-----:R-:W-:Y:S01]  /*d260*/  F2FP.SATFINITE.E5M2.F32.PACK_AB_MERGE_C R33, RZ, R178, RZ ;  /* 0x000000b2ff21723e */ /* 0x001fe200048060ff */
[----:B------:R-:W-:Y:S01]  /*d270*/  FMUL R160, R160, UR20 ;  /* 0x00000014a0a07c20 */ /* 0x000fe20008400000 */
[----:B------:R-:W-:Y:S01]  /*d280*/  FMUL R159, R159, UR20 ;  /* 0x000000149f9f7c20 */ /* 0x000fe20008400000 */
[----:B------:R-:W-:Y:S01]  /*d290*/  FMUL R157, R157, UR20 ;  /* 0x000000149d9d7c20 */ /* 0x000fe20008400000 */
[----:B------:R-:W-:Y:S01]  /*d2a0*/  F2FP.SATFINITE.E5M2.F32.PACK_AB_MERGE_C R161, RZ, R161, RZ ;  /* 0x000000a1ffa1723e */ /* 0x000fe200048060ff */
[----:B------:R-:W-:Y:S01]  /*d2b0*/  FMUL R158, R158, UR20 ;  /* 0x000000149e9e7c20 */ /* 0x000fe20008400000 */
[----:B------:R-:W-:Y:S01]  /*d2c0*/  FMUL R156, R156, UR20 ;  /* 0x000000149c9c7c20 */ /* 0x000fe20008400000 */
[----:B------:R-:W-:Y:S01]  /*d2d0*/  @!P6 STG.E.U8 desc[UR16][R24.64+0x61], R177 ;  /* 0x000061b11800e986 */ /* 0x000fe2000c101110 */
[----:B------:R-:W-:Y:S01]  /*d2e0*/  ISETP.LT.OR P6, PT, R41, 0x69, !P3 ;  /* 0x000000692900780c */ /* 0x000fe20005fc1670 */
[----:B------:R-:W-:Y:S01]  /*d2f0*/  FMUL R155, R155, UR20 ;  /* 0x000000149b9b7c20 */ /* 0x000fe20008400000 */
[----:B-1----:R-:W-:Y:S01]  /*d300*/  F2FP.SATFINITE.E5M2.F32.PACK_AB_MERGE_C R35, RZ, R176, RZ ;  /* 0x000000b0ff23723e */ /* 0x002fe200048060ff */
[----:B------:R0:W-:Y:S01]  /*d310*/  @!P5 STG.E.U8 desc[UR16][R24.64+0x60], R33 ;  /* 0x000060211800d986 */ /* 0x0001e2000c101110 */
        /* <DEDUP_REMOVED lines=16> */
[----:B-1----:R-:W-:Y:S01]  /*d420*/  F2FP.SATFINITE.E5M2.F32.PACK_AB_MERGE_C R35, RZ, R170, RZ ;  /* 0x000000aaff23723e */ /* 0x002fe200048060ff */
[----:B------:R-:W-:Y:S01]  /*d430*/  @!P0 STG.E.U8 desc[UR16][R24.64+0x69], R173 ;  /* 0x000069ad18008986 */ /* 0x000fe2000c101110 */
        /* <DEDUP_REMOVED lines=12> */
[----:B------:R-:W-:Y:S01]  /*d500*/  ISETP.LT.OR P6, PT, R41, 0x79, !P3 ;  /* 0x000000792900780c */ /* 0x000fe20005fc1670 */
[----:B------:R-:W-:Y:S01]  /*d510*/  FMUL R17, R17, UR20 ;  /* 0x0000001411117c20 */ /* 0x000fe20008400000 */
[----:B------:R-:W-:Y:S01]  /*d520*/  ISETP.LT.OR P3, PT, R41, 0x7a, !P3 ;  /* 0x0000007a2900780c */ /* 0x000fe20005f61670 */
[----:B------:R-:W-:Y:S01]  /*d530*/  @!P0 STG.E.U8 desc[UR16][R24.64+0x71], R169 ;  /* 0x000071a918008986 */ /* 0x000fe2000c101110 */
[----:B0-----:R-:W-:Y:S01]  /*d540*/  F2FP.SATFINITE.E5M2.F32.PACK_AB_MERGE_C R33, RZ, R168, RZ ;  /* 0x000000a8ff21723e */ /* 0x001fe200048060ff */
[----:B------:R-:W-:Y:S01]  /*d550*/  FMUL R18, R18, UR20 ;  /* 0x0000001412127c20 */ /* 0x000fe20008400000 */
[----:B------:R-:W-:Y:S01]  /*d560*/  ISETP.GE.AND P0, PT, R42, 0x89, PT ;  /* 0x000000892a00780c */ /* 0x000fe20003f06270 */
[----:B------:R-:W-:Y:S01]  /*d570*/  FMUL R16, R16, UR20 ;  /* 0x0000001410107c20 */ /* 0x000fe20008400000 */
[----:B------:R-:W-:Y:S01]  /*d580*/  F2FP.SATFINITE.E5M2.F32.PACK_AB_MERGE_C R21, RZ, R21, RZ ;  /* 0x00000015ff15723e */ /* 0x000fe200048060ff */
[----:B------:R0:W-:Y:S01]  /*d590*/  @!P1 STG.E.U8 desc[UR16][R26.64+0x70], R33 ;  /* 0x000070211a009986 */ /* 0x0001e2000c101110 */
[----:B------:R-:W-:Y:S01]  /*d5a0*/  ISETP.GE.AND P1, PT, R42, 0x81, PT ;  /* 0x000000812a00780c */ /* 0x000fe20003f26270 */
[----:B------:R-:W-:Y:S01]  /*d5b0*/  FMUL R15, R15, UR20 ;  /* 0x000000140f0f7c20 */ /* 0x000fe20008400000 */
[----:B-1----:R-:W-:Y:S01]  /*d5c0*/  F2FP.SATFINITE.E5M2.F32.PACK_AB_MERGE_C R35, RZ, R166, RZ ;  /* 0x000000a6ff23723e */ /* 0x002fe200048060ff */
[----:B------:R-:W-:Y:S01]  /*d5d0*/  @!P5 STG.E.U8 desc[UR16][R26.64+0x71], R167 ;  /* 0x000071a71a00d986 */ /* 0x000fe2000c101110 */
[----:B------:R-:W-:Y:S01]  /*d5e0*/  ISETP.LT.OR P5, PT, R41, 0x79, !P2 ;  /* 0x000000792900780c */ /* 0x000fe200057a1670 */
[----:B------:R-:W-:Y:S01]  /*d5f0*/  FMUL R13, R13, UR20 ;  /* 0x000000140d0d7c20 */ /* 0x000fe20008400000 */
[C---:B------:R-:W-:Y:S01]  /*d600*/  ISETP.LT.OR P2, PT, R41.reuse, 0x7a, !P2 ;  /* 0x0000007a2900780c */ /* 0x040fe20005741670 */
        /* <DEDUP_REMOVED lines=9> */
[----:B------:R-:W-:Y:S01]  /*d6a0*/  F2FP.SATFINITE.E5M2.F32.PACK_AB_MERGE_C R17, RZ, R17, RZ ;  /* 0x00000011ff11723e */ /* 0x000fe200048060ff */
[----:B------:R-:W-:Y:S01]  /*d6b0*/  @!P5 STG.E.U8 desc[UR16][R26.64+0x78], R37 ;  /* 0x000078251a00d986 */ /* 0x000fe2000c101110 */
[----:B------:R-:W-:Y:S01]  /*d6c0*/  ISETP.LT.OR P5, PT, R41, 0x1, !P0 ;  /* 0x000000012900780c */ /* 0x000fe200047a1670 */
[----:B------:R-:W-:Y:S01]  /*d6d0*/  FMUL R9, R9, UR20 ;  /* 0x0000001409097c20 */ /* 0x000fe20008400000 */
[----:B------:R-:W-:Y:S01]  /*d6e0*/  F2FP.SATFINITE.E5M2.F32.PACK_AB_MERGE_C R15, RZ, R15, RZ ;  /* 0x0000000fff0f723e */ /* 0x000fe200048060ff */
[----:B------:R0:W-:Y:S01]  /*d6f0*/  @!P2 STG.E.U8 desc[UR16][R26.64+0x79], R163 ;  /* 0x000079a31a00a986 */ /* 0x0001e2000c101110 */
[C---:B------:R-:W-:Y:S01]  /*d700*/  ISETP.LT.OR P2, PT, R41.reuse, 0xa, !P1 ;  /* 0x0000000a2900780c */ /* 0x040fe20004f41670 */
        /* <DEDUP_REMOVED lines=9> */
[----:B------:R-:W-:Y:S01]  /*d7a0*/  F2FP.SATFINITE.E5M2.F32.PACK_AB_MERGE_C R11, RZ, R11, RZ ;  /* 0x0000000bff0b723e */ /* 0x000fe200048060ff */
[----:B------:R2:W-:Y:S01]  /*d7b0*/  @!P5 STG.E.U8 desc[UR16][R30.64], R33 ;  /* 0x000000211e00d986 */ /* 0x0005e2000c101110 */
[----:B------:R-:W-:Y:S01]  /*d7c0*/  ISETP.LT.OR P5, PT, R41, 0x9, !P0 ;  /* 0x000000092900780c */ /* 0x000fe200047a1670 */
[----:B------:R-:W-:Y:S01]  /*d7d0*/  FMUL R5, R5, UR20 ;  /* 0x0000001405057c20 */ /* 0x000fe20008400000 */
[----:B0-----:R-:W-:Y:S01]  /*d7e0*/  F2FP.SATFINITE.E5M2.F32.PACK_AB_MERGE_C R27, RZ, R156, RZ ;  /* 0x0000009cff1b723e */ /* 0x001fe200048060ff */
[----:B-----5:R-:W-:Y:S01]  /*d7f0*/  FMUL R0, R0, UR20 ;  /* 0x0000001400007c20 */ /* 0x020fe20008400000 */
[----:B------:R-:W-:Y:S01]  /*d800*/  F2FP.SATFINITE.E5M2.F32.PACK_AB_MERGE_C R9, RZ, R9, RZ ;  /* 0x00000009ff09723e */ /* 0x000fe200048060ff */
[----:B------:R-:W-:Y:S01]  /*d810*/  FMUL R6, R6, UR20 ;  /* 0x0000001406067c20 */ /* 0x000fe20008400000 */
[----:B------:R-:W-:Y:S01]  /*d820*/  F2FP.SATFINITE.E5M2.F32.PACK_AB_MERGE_C R7, RZ, R7, RZ ;  /* 0x00000007ff07723e */ /* 0x000fe200048060ff */
[----:B------:R-:W3:Y:S01]  /*d830*/  LDL.LU R221, [R1+0x14] ;  /* 0x0000140001dd7983 */ /* 0x000ee20000300800 */
[----:B-1----:R-:W-:Y:S01]  /*d840*/  F2FP.SATFINITE.E5M2.F32.PACK_AB_MERGE_C R25, RZ, R158, RZ ;  /* 0x0000009eff19723e */ /* 0x002fe200048060ff */
[----:B------:R-:W-:Y:S01]  /*d850*/  FMUL R2, R2, UR20 ;  /* 0x0000001402027c20 */ /* 0x000fe20008400000 */
[----:B------:R-:W-:Y:S01]  /*d860*/  F2FP.SATFINITE.E5M2.F32.PACK_AB_MERGE_C R5, RZ, R5, RZ ;  /* 0x00000005ff05723e */ /* 0x000fe200048060ff */
[----:B------:R-:W-:Y:S01]  /*d870*/  @!P6 STG.E.U8 desc[UR16][R30.64+0x1], R159 ;  /* 0x0000019f1e00e986 */ /* 0x000fe2000c101110 */
[----:B------:R-:W-:Y:S01]  /*d880*/  ISETP.LT.OR P6, PT, R41, 0xa, !P0 ;  /* 0x0000000a2900780c */ /* 0x000fe200047c1670 */
[----:B------:R-:W-:Y:S01]  /*d890*/  FMUL R3, R3, UR20 ;  /* 0x0000001403037c20 */ /* 0x000fe20008400000 */
[----:B--2---:R-:W-:Y:S01]  /*d8a0*/  F2FP.SATFINITE.E5M2.F32.PACK_AB_MERGE_C R33, RZ, R152, RZ ;  /* 0x00000098ff21723e */ /* 0x004fe200048060ff */
[----:B------:R-:W-:Y:S01]  /*d8b0*/  @!P2 STG.E.U8 desc[UR16][R28.64+0x9], R157 ;  /* 0x0000099d1c00a986 */ /* 0x000fe2000c101110 */
[----:B------:R-:W-:Y:S01]  /*d8c0*/  ISETP.LT.OR P2, PT, R41, 0x12, !P1 ;  /* 0x000000122900780c */ /* 0x000fe20004f41670 */
[----:B------:R-:W-:-:S02]  /*d8d0*/  FMUL R4, R4, UR20 ;  /* 0x0000001404047c20 */ /* 0x000fc40008400000 */
[----:B------:R0:W-:Y:S01]  /*d8e0*/  @!P3 STG.E.U8 desc[UR16][R28.64+0x8], R25 ;  /* 0x000008191c00b986 */ /* 0x0001e2000c101110 */
[----:B------:R-:W-:-:S03]  /*d8f0*/  ISETP.LT.OR P3, PT, R41, 0x11, !P1 ;  /* 0x000000112900780c */ /* 0x000fc60004f61670 */
[----:B------:R1:W-:Y:S01]  /*d900*/  @!P5 STG.E.U8 desc[UR16][R30.64+0x8], R27 ;  /* 0x0000081b1e00d986 */ /* 0x0003e2000c101110 */
[----:B------:R-:W-:-:S03]  /*d910*/  ISETP.LT.OR P5, PT, R41, 0x11, !P0 ;  /* 0x000000112900780c */ /* 0x000fc600047a1670 */
[----:B------:R-:W-:Y:S01]  /*d920*/  @!P6 STG.E.U8 desc[UR16][R30.64+0x9], R155 ;  /* 0x0000099b1e00e986 */ /* 0x000fe2000c101110 */
[----:B------:R-:W-:-:S03]  /*d930*/  ISETP.LT.OR P6, PT, R41, 0x12, !P0 ;  /* 0x000000122900780c */ /* 0x000fc600047c1670 */
[----:B------:R-:W-:Y:S01]  /*d940*/  @!P2 STG.E.U8 desc[UR16][R28.64+0x11], R153 ;  /* 0x000011991c00a986 */ /* 0x000fe2000c101110 */
[----:B------:R-:W-:Y:S02]  /*d950*/  ISETP.LT.OR P2, PT, R41, 0x1a, !P1 ;  /* 0x0000001a2900780c */ /* 0x000fe40004f41670 */
[----:B0-----:R-:W-:Y:S01]  /*d960*/  F2FP.SATFINITE.E5M2.F32.PACK_AB_MERGE_C R25, RZ, R154, RZ ;  /* 0x0000009aff19723e */ /* 0x001fe200048060ff */
[----:B------:R-:W2:Y:S01]  /*d970*/  LDL.LU R220, [R1+0x18] ;  /* 0x0000180001dc7983 */ /* 0x000ea20000300800 */
[----:B-1----:R-:W-:-:S03]  /*d980*/  F2FP.SATFINITE.E5M2.F32.PACK_AB_MERGE_C R27, RZ, R20, RZ ;  /* 0x00000014ff1b723e */ /* 0x002fc600048060ff */
[----:B------:R0:W-:Y:S01]  /*d990*/  @!P3 STG.E.U8 desc[UR16][R28.64+0x10], R25 ;  /* 0x000010191c00b986 */ /* 0x0001e2000c101110 */
[----:B------:R-:W-:-:S03]  /*d9a0*/  ISETP.LT.OR P3, PT, R41, 0x19, !P1 ;  /* 0x000000192900780c */ /* 0x000fc60004f61670 */
[----:B------:R-:W-:Y:S01]  /*d9b0*/  @!P5 STG.E.U8 desc[UR16][R30.64+0x10], R33 ;  /* 0x000010211e00d986 */ /* 0x000fe2000c101110 */
[----:B------:R-:W-:-:S03]  /*d9c0*/  ISETP.LT.OR P5, PT, R41, 0x19, !P0 ;  /* 0x000000192900780c */ /* 0x000fc600047a1670 */
[----:B------:R1:W-:Y:S01]  /*d9d0*/  @!P6 STG.E.U8 desc[UR16][R30.64+0x11], R23 ;  /* 0x000011171e00e986 */ /* 0x0003e2000c101110 */
[----:B------:R-:W-:-:S03]  /*d9e0*/  ISETP.LT.OR P6, PT, R41, 0x1a, !P0 ;  /* 0x0000001a2900780c */ /* 0x000fc600047c1670 */
[----:B------:R4:W-:Y:S01]  /*d9f0*/  @!P2 STG.E.U8 desc[UR16][R28.64+0x19], R21 ;  /* 0x000019151c00a986 */ /* 0x0009e2000c101110 */
[C---:B------:R-:W-:Y:S02]  /*da00*/  ISETP.LT.OR P2, PT, R41.reuse, 0x22, !P1 ;  /* 0x000000222900780c */ /* 0x040fe40004f41670 */
[----:B0-----:R-:W-:Y:S01]  /*da10*/  F2FP.SATFINITE.E5M2.F32.PACK_AB_MERGE_C R25, RZ, R22, RZ ;  /* 0x00000016ff19723e */ /* 0x001fe200048060ff */
[----:B------:R-:W2:Y:S04]  /*da20*/  LDL.LU R222, [R1+0x1c] ;  /* 0x00001c0001de7983 */ /* 0x000ea80000300800 */
[----:B------:R-:W-:Y:S01]  /*da30*/  @!P3 STG.E.U8 desc[UR16][R28.64+0x18], R25 ;  /* 0x000018191c00b986 */ /* 0x000fe2000c101110 */
[C---:B------:R-:W-:Y:S02]  /*da40*/  ISETP.LT.OR P3, PT, R41.reuse, 0x21, !P1 ;  /* 0x000000212900780c */ /* 0x040fe40004f61670 */
[----:B-1----:R-:W-:Y:S01]  /*da50*/  F2FP.SATFINITE.E5M2.F32.PACK_AB_MERGE_C R23, RZ, R18, RZ ;  /* 0x00000012ff17723e */ /* 0x002fe200048060ff */
[----:B------:R-:W-:Y:S01]  /*da60*/  @!P5 STG.E.U8 desc[UR16][R30.64+0x18], R27 ;  /* 0x0000181b1e00d986 */ /* 0x000fe2000c101110 */
[----:B------:R-:W-:-:S02]  /*da70*/  ISETP.LT.OR P5, PT, R41, 0x21, !P0 ;  /* 0x000000212900780c */ /* 0x000fc400047a1670 */
[----:B----4-:R-:W-:Y:S01]  /*da80*/  F2FP.SATFINITE.E5M2.F32.PACK_AB_MERGE_C R21, RZ, R16, RZ ;  /* 0x00000010ff15723e */ /* 0x010fe200048060ff */
[----:B------:R0:W-:Y:S01]  /*da90*/  @!P6 STG.E.U8 desc[UR16][R30.64+0x19], R19 ;  /* 0x000019131e00e986 */ /* 0x0001e2000c101110 */
[----:B------:R-:W-:-:S03]  /*daa0*/  ISETP.LT.OR P6, PT, R41, 0x22, !P0 ;  /* 0x000000222900780c */ /* 0x000fc600047c1670 */
[----:B------:R1:W-:Y:S01]  /*dab0*/  @!P2 STG.E.U8 desc[UR16][R28.64+0x21], R17 ;  /* 0x000021111c00a986 */ /* 0x0003e2000c101110 */
[----:B------:R-:W-:-:S03]  /*dac0*/  ISETP.LT.OR P2, PT, R41, 0x2a, !P1 ;  /* 0x0000002a2900780c */ /* 0x000fc60004f41670 */
[----:B------:R-:W-:Y:S01]  /*dad0*/  @!P3 STG.E.U8 desc[UR16][R28.64+0x20], R23 ;  /* 0x000020171c00b986 */ /* 0x000fe2000c101110 */
[----:B------:R-:W-:-:S03]  /*dae0*/  ISETP.LT.OR P3, PT, R41, 0x29, !P1 ;  /* 0x000000292900780c */ /* 0x000fc60004f61670 */
[----:B------:R-:W-:Y:S01]  /*daf0*/  @!P5 STG.E.U8 desc[UR16][R30.64+0x20], R21 ;  /* 0x000020151e00d986 */ /* 0x000fe2000c101110 */
[C---:B------:R-:W-:Y:S02]  /*db00*/  ISETP.LT.OR P5, PT, R41.reuse, 0x29, !P0 ;  /* 0x000000292900780c */ /* 0x040fe400047a1670 */
[----:B0-----:R-:W-:Y:S01]  /*db10*/  F2FP.SATFINITE.E5M2.F32.PACK_AB_MERGE_C R19, RZ, R14, RZ ;  /* 0x0000000eff13723e */ /* 0x001fe200048060ff */
[----:B------:R0:W-:Y:S01]  /*db20*/  @!P6 STG.E.U8 desc[UR16][R30.64+0x21], R15 ;  /* 0x0000210f1e00e986 */ /* 0x0001e2000c101110 */
[C---:B------:R-:W-:Y:S02]  /*db30*/  ISETP.LT.OR P6, PT, R41.reuse, 0x2a, !P0 ;  /* 0x0000002a2900780c */ /* 0x040fe400047c1670 */
[----:B-1----:R-:W-:Y:S01]  /*db40*/  F2FP.SATFINITE.E5M2.F32.PACK_AB_MERGE_C R17, RZ, R12, RZ ;  /* 0x0000000cff11723e */ /* 0x002fe200048060ff */
        /* <DEDUP_REMOVED lines=15> */
[----:B0-----:R-:W-:Y:S02]  /*dc40*/  F2FP.SATFINITE.E5M2.F32.PACK_AB_MERGE_C R11, RZ, R6, RZ ;  /* 0x00000006ff0b723e */ /* 0x001fe400048060ff */
[C---:B------:R-:W-:Y:S01]  /*dc50*/  ISETP.LT.OR P5, PT, R41.reuse, 0x39, !P0 ;  /* 0x000000392900780c */ /* 0x040fe200047a1670 */
[----:B------:R0:W-:Y:S01]  /*dc60*/  @!P6 STG.E.U8 desc[UR16][R30.64+0x31], R7 ;  /* 0x000031071e00e986 */ /* 0x0001e2000c101110 */
[----:B-1----:R-:W-:Y:S02]  /*dc70*/  F2FP.SATFINITE.E5M2.F32.PACK_AB_MERGE_C R9, RZ, R4, RZ ;  /* 0x00000004ff09723e */ /* 0x002fe400048060ff */
[----:B------:R-:W-:Y:S01]  /*dc80*/  ISETP.LT.OR P6, PT, R41, 0x3a, !P0 ;  /* 0x0000003a2900780c */ /* 0x000fe200047c1670 */
[----:B------:R1:W-:Y:S04]  /*dc90*/  @!P2 STG.E.U8 desc[UR16][R28.64+0x39], R5 ;  /* 0x000039051c00a986 */ /* 0x0003e8000c101110 */
[----:B------:R4:W-:Y:S01]  /*dca0*/  @!P3 STG.E.U8 desc[UR16][R28.64+0x38], R11 ;  /* 0x0000380b1c00b986 */ /* 0x0009e2000c101110 */
[----:B------:R-:W-:Y:S01]  /*dcb0*/  FMUL R4, R227, UR20 ;  /* 0x00000014e3047c20 */ /* 0x000fe20008400000 */
[----:B------:R-:W-:-:S02]  /*dcc0*/  ISETP.LT.OR P3, PT, R41, 0x41, !P1 ;  /* 0x000000412900780c */ /* 0x000fc40004f61670 */
[----:B0-----:R-:W-:Y:S02]  /*dcd0*/  F2FP.SATFINITE.E5M2.F32.PACK_AB_MERGE_C R7, RZ, R3, RZ ;  /* 0x00000003ff07723e */ /* 0x001fe400048060ff */
[----:B-1----:R-:W-:Y:S01]  /*dce0*/  F2FP.SATFINITE.E5M2.F32.PACK_AB_MERGE_C R5, RZ, R0, RZ ;  /* 0x00000000ff05723e */ /* 0x002fe200048060ff */
[----:B------:R-:W-:Y:S01]  /*dcf0*/  FMUL R0, R223, UR20 ;  /* 0x00000014df007c20 */ /* 0x000fe20008400000 */
[----:B------:R-:W-:Y:S01]  /*dd00*/  ISETP.LT.OR P2, PT, R41, 0x42, !P1 ;  /* 0x000000422900780c */ /* 0x000fe20004f41670 */
[----:B------:R-:W2:Y:S01]  /*dd10*/  LDL.LU R223, [R1+0x20] ;  /* 0x0000200001df7983 */ /* 0x000ea20000300800 */
[----:B----4-:R-:W-:Y:S02]  /*dd20*/  F2FP.SATFINITE.E5M2.F32.PACK_AB_MERGE_C R11, RZ, R2, RZ ;  /* 0x00000002ff0b723e */ /* 0x010fe400048060ff */
[----:B------:R-:W-:Y:S01]  /*dd30*/  F2FP.SATFINITE.E5M2.F32.PACK_AB_MERGE_C R13, RZ, R0, RZ ;  /* 0x00000000ff0d723e */ /* 0x000fe200048060ff */
[----:B---3--:R-:W-:Y:S01]  /*dd40*/  FMUL R0, R225, UR20 ;  /* 0x00000014e1007c20 */ /* 0x008fe20008400000 */
[----:B------:R-:W-:Y:S01]  /*dd50*/  FMUL R2, R224, UR20 ;  /* 0x00000014e0027c20 */ /* 0x000fe20008400000 */
[----:B------:R-:W3:Y:S04]  /*dd60*/  LDL.LU R225, [R1+0x24] ;  /* 0x0000240001e17983 */ /* 0x000ee80000300800 */
[----:B------:R-:W4:Y:S01]  /*dd70*/  LDL.LU R224, [R1+0x28] ;  /* 0x0000280001e07983 */ /* 0x000f220000300800 */
[----:B------:R-:W-:-:S03]  /*dd80*/  FMUL R3, R226, UR20 ;  /* 0x00000014e2037c20 */ /* 0x000fc60008400000 */
[----:B------:R-:W4:Y:S04]  /*dd90*/  LDL.LU R226, [R1+0x2c] ;  /* 0x00002c0001e27983 */ /* 0x000f280000300800 */
[----:B------:R-:W4:Y:S04]  /*dda0*/  LDL.LU R227, [R1+0x30] ;  /* 0x0000300001e37983 */ /* 0x000f280000300800 */
[----:B------:R-:W-:Y:S01]  /*ddb0*/  @!P5 STG.E.U8 desc[UR16][R30.64+0x38], R9 ;  /* 0x000038091e00d986 */ /* 0x000fe2000c101110 */
[----:B------:R-:W-:-:S03]  /*ddc0*/  ISETP.LT.OR P5, PT, R41, 0x41, !P0 ;  /* 0x000000412900780c */ /* 0x000fc600047a1670 */
[----:B------:R0:W-:Y:S01]  /*ddd0*/  @!P6 STG.E.U8 desc[UR16][R30.64+0x39], R7 ;  /* 0x000039071e00e986 */ /* 0x0001e2000c101110 */
[----:B------:R-:W-:-:S03]  /*dde0*/  ISETP.LT.OR P6, PT, R41, 0x42, !P0 ;  /* 0x000000422900780c */ /* 0x000fc600047c1670 */
[----:B------:R-:W-:Y:S01]  /*ddf0*/  @!P3 STG.E.U8 desc[UR16][R28.64+0x40], R11 ;  /* 0x0000400b1c00b986 */ /* 0x000fe2000c101110 */
[----:B------:R-:W-:-:S03]  /*de00*/  ISETP.LT.OR P3, PT, R41, 0x49, !P1 ;  /* 0x000000492900780c */ /* 0x000fc60004f61670 */
[----:B------:R1:W-:Y:S01]  /*de10*/  @!P2 STG.E.U8 desc[UR16][R28.64+0x41], R5 ;  /* 0x000041051c00a986 */ /* 0x0003e2000c101110 */
[----:B0-----:R-:W-:-:S03]  /*de20*/  F2FP.SATFINITE.E5M2.F32.PACK_AB_MERGE_C R7, RZ, R0, RZ ;  /* 0x00000000ff07723e */ /* 0x001fc600048060ff */
[----:B------:R-:W-:Y:S01]  /*de30*/  @!P5 STG.E.U8 desc[UR16][R30.64+0x40], R13 ;  /* 0x0000400d1e00d986 */ /* 0x000fe2000c101110 */
[C---:B------:R-:W-:Y:S02]  /*de40*/  ISETP.LT.OR P2, PT, R41.reuse, 0x4a, !P1 ;  /* 0x0000004a2900780c */ /* 0x040fe40004f41670 */
[----:B-1----:R-:W-:Y:S01]  /*de50*/  F2FP.SATFINITE.E5M2.F32.PACK_AB_MERGE_C R5, RZ, R2, RZ ;  /* 0x00000002ff05723e */ /* 0x002fe200048060ff */
[----:B------:R0:W-:Y:S01]  /*de60*/  @!P6 STG.E.U8 desc[UR16][R30.64+0x41], R7 ;  /* 0x000041071e00e986 */ /* 0x0001e2000c101110 */
[C---:B------:R-:W-:Y:S02]  /*de70*/  ISETP.LT.OR P5, PT, R41.reuse, 0x49, !P0 ;  /* 0x000000492900780c */ /* 0x040fe400047a1670 */
[C---:B------:R-:W-:Y:S01]  /*de80*/  ISETP.LT.OR P6, PT, R41.reuse, 0x4a, !P0 ;  /* 0x0000004a2900780c */ /* 0x040fe200047c1670 */
[----:B------:R1:W-:Y:S01]  /*de90*/  @!P3 STG.E.U8 desc[UR16][R28.64+0x48], R5 ;  /* 0x000048051c00b986 */ /* 0x0003e2000c101110 */
[----:B------:R-:W-:Y:S02]  /*dea0*/  ISETP.LT.OR P3, PT, R41, 0x51, !P1 ;  /* 0x000000512900780c */ /* 0x000fe40004f61670 */
[----:B------:R-:W-:-:S02]  /*deb0*/  F2FP.SATFINITE.E5M2.F32.PACK_AB_MERGE_C R9, RZ, R3, RZ ;  /* 0x00000003ff09723e */ /* 0x000fc400048060ff */
[----:B------:R-:W-:-:S03]  /*dec0*/  F2FP.SATFINITE.E5M2.F32.PACK_AB_MERGE_C R11, RZ, R4, RZ ;  /* 0x00000004ff0b723e */ /* 0x000fc600048060ff */
[----:B------:R1:W-:Y:S04]  /*ded0*/  @!P2 STG.E.U8 desc[UR16][R28.64+0x49], R9 ;  /* 0x000049091c00a986 */ /* 0x0003e8000c101110 */
[----:B------:R-:W-:Y:S01]  /*dee0*/  @!P5 STG.E.U8 desc[UR16][R30.64+0x48], R11 ;  /* 0x0000480b1e00d986 */ /* 0x000fe2000c101110 */
[----:B------:R-:W-:-:S03]  /*def0*/  FMUL R0, R221, UR20 ;  /* 0x00000014dd007c20 */ /* 0x000fc60008400000 */
[----:B------:R-:W4:Y:S02]  /*df00*/  LDL.LU R221, [R1+0x34] ;  /* 0x0000340001dd7983 */ /* 0x000f240000300800 */
[----:B0-----:R-:W-:-:S05]  /*df10*/  F2FP.SATFINITE.E5M2.F32.PACK_AB_MERGE_C R7, RZ, R0, RZ ;  /* 0x00000000ff07723e */ /* 0x001fca00048060ff */
[----:B------:R-:W-:Y:S01]  /*df20*/  @!P6 STG.E.U8 desc[UR16][R30.64+0x49], R7 ;  /* 0x000049071e00e986 */ /* 0x000fe2000c101110 */
[----:B--2---:R-:W-:-:S03]  /*df30*/  FMUL R2, R220, UR20 ;  /* 0x00000014dc027c20 */ /* 0x004fc60008400000 */
[----:B------:R-:W2:Y:S02]  /*df40*/  LDL.LU R220, [R1+0x38] ;  /* 0x0000380001dc7983 */ /* 0x000ea40000300800 */
[----:B-1----:R-:W-:-:S05]  /*df50*/  F2FP.SATFINITE.E5M2.F32.PACK_AB_MERGE_C R5, RZ, R2, RZ ;  /* 0x00000002ff05723e */ /* 0x002fca00048060ff */
[----:B------:R0:W-:Y:S01]  /*df60*/  @!P3 STG.E.U8 desc[UR16][R28.64+0x50], R5 ;  /* 0x000050051c00b986 */ /* 0x0001e2000c101110 */
[----:B------:R-:W-:-:S03]  /*df70*/  FMUL R3, R222, UR20 ;  /* 0x00000014de037c20 */ /* 0x000fc60008400000 */
[----:B------:R-:W2:Y:S02]  /*df80*/  LDL.LU R222, [R1+0x3c] ;  /* 0x00003c0001de7983 */ /* 0x000ea40000300800 */
[----:B------:R-:W-:Y:S01]  /*df90*/  F2FP.SATFINITE.E5M2.F32.PACK_AB_MERGE_C R9, RZ, R3, RZ ;  /* 0x00000003ff09723e */ /* 0x000fe200048060ff */
[----:B------:R-:W-:Y:S02]  /*dfa0*/  FMUL R0, R223, UR20 ;  /* 0x00000014df007c20 */ /* 0x000fe40008400000 */
[----:B------:R-:W2:Y:S03]  /*dfb0*/  LDL.LU R223, [R1+0x40] ;  /* 0x0000400001df7983 */ /* 0x000ea60000300800 */
[----:B------:R-:W-:Y:S01]  /*dfc0*/  F2FP.SATFINITE.E5M2.F32.PACK_AB_MERGE_C R13, RZ, R0, RZ ;  /* 0x00000000ff0d723e */ /* 0x000fe200048060ff */
[----:B---3--:R-:W-:Y:S02]  /*dfd0*/  FMUL R2, R225, UR20 ;  /* 0x00000014e1027c20 */ /* 0x008fe40008400000 */
[----:B------:R-:W3:Y:S01]  /*dfe0*/  LDL.LU R225, [R1+0x44] ;  /* 0x0000440001e17983 */ /* 0x000ee20000300800 */
[----:B----4-:R-:W-:-:S03]  /*dff0*/  FMUL R0, R224, UR20 ;  /* 0x00000014e0007c20 */ /* 0x010fc60008400000 */
[----:B------:R-:W4:Y:S01]  /*e000*/  LDL.LU R224, [R1+0x48] ;  /* 0x0000480001e07983 */ /* 0x000f220000300800 */
[----:B------:R-:W-:Y:S01]  /*e010*/  FMUL R3, R226, UR20 ;  /* 0x00000014e2037c20 */ /* 0x000fe20008400000 */
[----:B0-----:R-:W-:Y:S02]  /*e020*/  F2FP.SATFINITE.E5M2.F32.PACK_AB_MERGE_C R5, RZ, R0, RZ ;  /* 0x00000000ff05723e */ /* 0x001fe400048060ff */
[----:B------:R-:W4:Y:S01]  /*e030*/  LDL.LU R226, [R1+0x4c] ;  /* 0x00004c0001e27983 */ /* 0x000f220000300800 */
[----:B------:R-:W-:-:S03]  /*e040*/  FMUL R0, R227, UR20 ;  /* 0x00000014e3007c20 */ /* 0x000fc60008400000 */
[----:B------:R-:W4:Y:S01]  /*e050*/  LDL.LU R227, [R1+0x50] ;  /* 0x0000500001e37983 */ /* 0x000f220000300800 */
[C---:B------:R-:W-:Y:S02]  /*e060*/  ISETP.LT.OR P2, PT, R41.reuse, 0x52, !P1 ;  /* 0x000000522900780c */ /* 0x040fe40004f41670 */
[C---:B------:R-:W-:Y:S01]  /*e070*/  ISETP.LT.OR P6, PT, R41.reuse, 0x52, !P0 ;  /* 0x000000522900780c */ /* 0x040fe200047c1670 */
[----:B------:R-:W4:Y:S01]  /*e080*/  LDL.LU R219, [R1+0x54] ;  /* 0x0000540001db7983 */ /* 0x000f220000300800 */
[C---:B------:R-:W-:Y:S02]  /*e090*/  ISETP.LT.OR P5, PT, R41.reuse, 0x51, !P0 ;  /* 0x000000512900780c */ /* 0x040fe400047a1670 */
[----:B------:R-:W-:Y:S02]  /*e0a0*/  ISETP.LT.OR P3, PT, R41, 0x59, !P1 ;  /* 0x000000592900780c */ /* 0x000fe40004f61670 */
[----:B------:R-:W-:Y:S02]  /*e0b0*/  F2FP.SATFINITE.E5M2.F32.PACK_AB_MERGE_C R7, RZ, R2, RZ ;  /* 0x00000002ff07723e */ /* 0x000fe400048060ff */
[----:B------:R-:W-:-:S03]  /*e0c0*/  F2FP.SATFINITE.E5M2.F32.PACK_AB_MERGE_C R11, RZ, R0, RZ ;  /* 0x00000000ff0b723e */ /* 0x000fc600048060ff */
[----:B------:R0:W-:Y:S01]  /*e0d0*/  @!P2 STG.E.U8 desc[UR16][R28.64+0x51], R9 ;  /* 0x000051091c00a986 */ /* 0x0001e2000c101110 */
[----:B------:R-:W-:-:S03]  /*e0e0*/  ISETP.LT.OR P2, PT, R41, 0x5a, !P1 ;  /* 0x0000005a2900780c */ /* 0x000fc60004f41670 */
[----:B------:R-:W-:Y:S01]  /*e0f0*/  @!P6 STG.E.U8 desc[UR16][R30.64+0x51], R7 ;  /* 0x000051071e00e986 */ /* 0x000fe2000c101110 */
[----:B------:R-:W-:-:S03]  /*e100*/  ISETP.LT.OR P6, PT, R41, 0x5a, !P0 ;  /* 0x0000005a2900780c */ /* 0x000fc600047c1670 */
[----:B------:R-:W-:Y:S01]  /*e110*/  @!P5 STG.E.U8 desc[UR16][R30.64+0x50], R13 ;  /* 0x0000500d1e00d986 */ /* 0x000fe2000c101110 */
[----:B0-----:R-:W-:-:S03]  /*e120*/  F2FP.SATFINITE.E5M2.F32.PACK_AB_MERGE_C R9, RZ, R3, RZ ;  /* 0x00000003ff09723e */ /* 0x001fc600048060ff */
[----:B------:R0:W-:Y:S04]  /*e130*/  @!P3 STG.E.U8 desc[UR16][R28.64+0x58], R5 ;  /* 0x000058051c00b986 */ /* 0x0001e8000c101110 */
[----:B------:R1:W-:Y:S01]  /*e140*/  @!P2 STG.E.U8 desc[UR16][R28.64+0x59], R9 ;  /* 0x000059091c00a986 */ /* 0x0003e2000c101110 */
[----:B------:R-:W-:-:S03]  /*e150*/  FMUL R0, R221, UR20 ;  /* 0x00000014dd007c20 */ /* 0x000fc60008400000 */
[----:B------:R-:W4:Y:S02]  /*e160*/  LDL.LU R221, [R1+0x58] ;  /* 0x0000580001dd7983 */ /* 0x000f240000300800 */
[----:B0-----:R-:W-:-:S05]  /*e170*/  F2FP.SATFINITE.E5M2.F32.PACK_AB_MERGE_C R5, RZ, R0, RZ ;  /* 0x00000000ff05723e */ /* 0x001fca00048060ff */
[----:B------:R0:W-:Y:S01]  /*e180*/  @!P6 STG.E.U8 desc[UR16][R30.64+0x59], R5 ;  /* 0x000059051e00e986 */ /* 0x0001e2000c101110 */
[----:B--2---:R-:W-:-:S03]  /*e190*/  FMUL R2, R220, UR20 ;  /* 0x00000014dc027c20 */ /* 0x004fc60008400000 */
[----:B------:R-:W2:Y:S02]  /*e1a0*/  LDL.LU R220, [R1+0x5c] ;  /* 0x00005c0001dc7983 */ /* 0x000ea40000300800 */
[----:B------:R-:W-:Y:S01]  /*e1b0*/  F2FP.SATFINITE.E5M2.F32.PACK_AB_MERGE_C R7, RZ, R2, RZ ;  /* 0x00000002ff07723e */ /* 0x000fe200048060ff */
[----:B------:R-:W-:Y:S02]  /*e1c0*/  FMUL R3, R222, UR20 ;  /* 0x00000014de037c20 */ /* 0x000fe40008400000 */
[----:B------:R-:W2:Y:S03]  /*e1d0*/  LDL.LU R222, [R1+0x60] ;  /* 0x0000600001de7983 */ /* 0x000ea60000300800 */
[----:B-1----:R-:W-:Y:S01]  /*e1e0*/  F2FP.SATFINITE.E5M2.F32.PACK_AB_MERGE_C R9, RZ, R3, RZ ;  /* 0x00000003ff09723e */ /* 0x002fe200048060ff */
[----:B------:R-:W-:Y:S02]  /*e1f0*/  FMUL R4, R223, UR20 ;  /* 0x00000014df047c20 */ /* 0x000fe40008400000 */
[----:B------:R-:W2:Y:S01]  /*e200*/  LDL.LU R223, [R1+0x64] ;  /* 0x0000640001df7983 */ /* 0x000ea20000300800 */
[----:B---3--:R-:W-:-:S03]  /*e210*/  FMUL R0, R225, UR20 ;  /* 0x00000014e1007c20 */ /* 0x008fc60008400000 */
[----:B------:R-:W3:Y:S01]  /*e220*/  LDL.LU R225, [R1+0x68] ;  /* 0x0000680001e17983 */ /* 0x000ee20000300800 */
[----:B----4-:R-:W-:Y:S01]  /*e230*/  FMUL R2, R224, UR20 ;  /* 0x00000014e0027c20 */ /* 0x010fe20008400000 */
[----:B0-----:R-:W-:Y:S02]  /*e240*/  F2FP.SATFINITE.E5M2.F32.PACK_AB_MERGE_C R5, RZ, R0, RZ ;  /* 0x00000000ff05723e */ /* 0x001fe400048060ff */
[----:B------:R-:W4:Y:S01]  /*e250*/  LDL.LU R224, [R1+0x6c] ;  /* 0x00006c0001e07983 */ /* 0x000f220000300800 */
[----:B------:R-:W-:-:S03]  /*e260*/  FMUL R3, R226, UR20 ;  /* 0x00000014e2037c20 */ /* 0x000fc60008400000 */
[----:B------:R-:W4:Y:S01]  /*e270*/  LDL.LU R226, [R1+0x70] ;  /* 0x0000700001e27983 */ /* 0x000f220000300800 */
[----:B------:R-:W-:-:S03]  /*e280*/  FMUL R0, R227, UR20 ;  /* 0x00000014e3007c20 */ /* 0x000fc60008400000 */
[----:B------:R-:W4:Y:S01]  /*e290*/  LDL.LU R227, [R1+0x74] ;  /* 0x0000740001e37983 */ /* 0x000f220000300800 */
[C---:B------:R-:W-:Y:S02]  /*e2a0*/  ISETP.LT.OR P5, PT, R41.reuse, 0x59, !P0 ;  /* 0x000000592900780c */ /* 0x040fe400047a1670 */
[C---:B------:R-:W-:Y:S02]  /*e2b0*/  ISETP.LT.OR P2, PT, R41.reuse, 0x62, !P1 ;  /* 0x000000622900780c */ /* 0x040fe40004f41670 */
[C---:B------:R-:W-:Y:S02]  /*e2c0*/  ISETP.LT.OR P3, PT, R41.reuse, 0x61, !P1 ;  /* 0x000000612900780c */ /* 0x040fe40004f61670 */
[----:B------:R-:W-:-:S07]  /*e2d0*/  ISETP.LT.OR P6, PT, R41, 0x62, !P0 ;  /* 0x000000622900780c */ /* 0x000fce00047c1670 */
[----:B------:R-:W-:Y:S01]  /*e2e0*/  @!P5 STG.E.U8 desc[UR16][R30.64+0x58], R11 ;  /* 0x0000580b1e00d986 */ /* 0x000fe2000c101110 */
[----:B------:R-:W-:-:S03]  /*e2f0*/  ISETP.LT.OR P5, PT, R41, 0x61, !P0 ;  /* 0x000000612900780c */ /* 0x000fc600047a1670 */
[----:B------:R0:W-:Y:S01]  /*e300*/  @!P2 STG.E.U8 desc[UR16][R28.64+0x61], R9 ;  /* 0x000061091c00a986 */ /* 0x0001e2000c101110 */
[----:B------:R-:W-:-:S03]  /*e310*/  ISETP.LT.OR P2, PT, R41, 0x6a, !P1 ;  /* 0x0000006a2900780c */ /* 0x000fc60004f41670 */
[----:B------:R1:W-:Y:S01]  /*e320*/  @!P3 STG.E.U8 desc[UR16][R28.64+0x60], R7 ;  /* 0x000060071c00b986 */ /* 0x0003e2000c101110 */
[----:B------:R-:W-:Y:S02]  /*e330*/  ISETP.LT.OR P3, PT, R41, 0x69, !P1 ;  /* 0x000000692900780c */ /* 0x000fe40004f61670 */
[----:B------:R-:W-:Y:S01]  /*e340*/  F2FP.SATFINITE.E5M2.F32.PACK_AB_MERGE_C R13, RZ, R4, RZ ;  /* 0x00000004ff0d723e */ /* 0x000fe200048060ff */
[----:B------:R1:W-:Y:S01]  /*e350*/  @!P6 STG.E.U8 desc[UR16][R30.64+0x61], R5 ;  /* 0x000061051e00e986 */ /* 0x0003e2000c101110 */
[----:B0-----:R-:W-:-:S03]  /*e360*/  F2FP.SATFINITE.E5M2.F32.PACK_AB_MERGE_C R9, RZ, R3, RZ ;  /* 0x00000003ff09723e */ /* 0x001fc600048060ff */
[----:B------:R-:W-:Y:S01]  /*e370*/  @!P5 STG.E.U8 desc[UR16][R30.64+0x60], R13 ;  /* 0x0000600d1e00d986 */ /* 0x000fe2000c101110 */
[----:B-1----:R-:W-:-:S03]  /*e380*/  F2FP.SATFINITE.E5M2.F32.PACK_AB_MERGE_C R7, RZ, R2, RZ ;  /* 0x00000002ff07723e */ /* 0x002fc600048060ff */
[----:B------:R-:W-:Y:S01]  /*e390*/  @!P2 STG.E.U8 desc[UR16][R28.64+0x69], R9 ;  /* 0x000069091c00a986 */ /* 0x000fe2000c101110 */
[C---:B------:R-:W-:Y:S02]  /*e3a0*/  ISETP.LT.OR P5, PT, R41.reuse, 0x69, !P0 ;  /* 0x000000692900780c */ /* 0x040fe400047a1670 */
[C---:B------:R-:W-:Y:S01]  /*e3b0*/  ISETP.LT.OR P6, PT, R41.reuse, 0x6a, !P0 ;  /* 0x0000006a2900780c */ /* 0x040fe200047c1670 */
[----:B------:R0:W-:Y:S01]  /*e3c0*/  @!P3 STG.E.U8 desc[UR16][R28.64+0x68], R7 ;  /* 0x000068071c00b986 */ /* 0x0001e2000c101110 */
[----:B------:R-:W-:Y:S01]  /*e3d0*/  ISETP.LT.OR P2, PT, R41, 0x72, !P1 ;  /* 0x000000722900780c */ /* 0x000fe20004f41670 */
[----:B------:R-:W-:Y:S01]  /*e3e0*/  FMUL R2, R219, UR20 ;  /* 0x00000014db027c20 */ /* 0x000fe20008400000 */
[----:B------:R-:W-:Y:S02]  /*e3f0*/  ISETP.LT.OR P3, PT, R41, 0x71, !P1 ;  /* 0x000000712900780c */ /* 0x000fe40004f61670 */
[----:B------:R-:W-:Y:S02]  /*e400*/  F2FP.SATFINITE.E5M2.F32.PACK_AB_MERGE_C R11, RZ, R0, RZ ;  /* 0x00000000ff0b723e */ /* 0x000fe400048060ff */
[----:B------:R-:W-:-:S03]  /*e410*/  F2FP.SATFINITE.E5M2.F32.PACK_AB_MERGE_C R5, RZ, R2, RZ ;  /* 0x00000002ff05723e */ /* 0x000fc600048060ff */
[----:B------:R-:W-:Y:S01]  /*e420*/  @!P5 STG.E.U8 desc[UR16][R30.64+0x68], R11 ;  /* 0x0000680b1e00d986 */ /* 0x000fe2000c101110 */
[----:B------:R-:W-:-:S03]  /*e430*/  ISETP.LT.OR P5, PT, R41, 0x71, !P0 ;  /* 0x000000712900780c */ /* 0x000fc600047a1670 */
[----:B------:R-:W-:Y:S01]  /*e440*/  @!P6 STG.E.U8 desc[UR16][R30.64+0x69], R5 ;  /* 0x000069051e00e986 */ /* 0x000fe2000c101110 */
[----:B------:R-:W-:Y:S01]  /*e450*/  ISETP.LT.OR P6, PT, R41, 0x72, !P0 ;  /* 0x000000722900780c */ /* 0x000fe200047c1670 */
[----:B------:R-:W-:-:S05]  /*e460*/  FMUL R0, R221, UR20 ;  /* 0x00000014dd007c20 */ /* 0x000fca0008400000 */
[----:B0-----:R-:W-:-:S05]  /*e470*/  F2FP.SATFINITE.E5M2.F32.PACK_AB_MERGE_C R7, RZ, R0, RZ ;  /* 0x00000000ff07723e */ /* 0x001fca00048060ff */
[----:B------:R0:W-:Y:S01]  /*e480*/  @!P3 STG.E.U8 desc[UR16][R28.64+0x70], R7 ;  /* 0x000070071c00b986 */ /* 0x0001e2000c101110 */
[C---:B------:R-:W-:Y:S02]  /*e490*/  ISETP.LT.OR P3, PT, R41.reuse, 0x79, !P0 ;  /* 0x000000792900780c */ /* 0x040fe40004761670 */
[----:B------:R-:W-:Y:S01]  /*e4a0*/  ISETP.LT.OR P0, PT, R41, 0x7a, !P0 ;  /* 0x0000007a2900780c */ /* 0x000fe20004701670 */
[----:B--2---:R-:W-:-:S05]  /*e4b0*/  FMUL R3, R220, UR20 ;  /* 0x00000014dc037c20 */ /* 0x004fca0008400000 */
[----:B------:R-:W-:-:S05]  /*e4c0*/  F2FP.SATFINITE.E5M2.F32.PACK_AB_MERGE_C R9, RZ, R3, RZ ;  /* 0x00000003ff09723e */ /* 0x000fca00048060ff */
[----:B------:R1:W-:Y:S01]  /*e4d0*/  @!P2 STG.E.U8 desc[UR16][R28.64+0x71], R9 ;  /* 0x000071091c00a986 */ /* 0x0003e2000c101110 */
[C---:B------:R-:W-:Y:S02]  /*e4e0*/  ISETP.LT.OR P2, PT, R41.reuse, 0x79, !P1 ;  /* 0x000000792900780c */ /* 0x040fe40004f41670 */
[----:B------:R-:W-:Y:S01]  /*e4f0*/  ISETP.LT.OR P1, PT, R41, 0x7a, !P1 ;  /* 0x0000007a2900780c */ /* 0x000fe20004f21670 */
[----:B------:R-:W-:-:S05]  /*e500*/  FMUL R0, R222, UR20 ;  /* 0x00000014de007c20 */ /* 0x000fca0008400000 */
[----:B------:R-:W-:-:S05]  /*e510*/  F2FP.SATFINITE.E5M2.F32.PACK_AB_MERGE_C R13, RZ, R0, RZ ;  /* 0x00000000ff0d723e */ /* 0x000fca00048060ff */
[----:B------:R2:W-:Y:S01]  /*e520*/  @!P5 STG.E.U8 desc[UR16][R30.64+0x70], R13 ;  /* 0x0000700d1e00d986 */ /* 0x0005e2000c101110 */
[----:B------:R-:W-:Y:S01]  /*e530*/  FMUL R0, R223, UR20 ;  /* 0x00000014df007c20 */ /* 0x000fe20008400000 */
[----:B---3--:R-:W-:Y:S01]  /*e540*/  FMUL R2, R225, UR20 ;  /* 0x00000014e1027c20 */ /* 0x008fe20008400000 */
[----:B----4-:R-:W-:-:S03]  /*e550*/  FMUL R3, R224, UR20 ;  /* 0x00000014e0037c20 */ /* 0x010fc60008400000 */
[----:B0-----:R-:W-:Y:S01]  /*e560*/  F2FP.SATFINITE.E5M2.F32.PACK_AB_MERGE_C R7, RZ, R0, RZ ;  /* 0x00000000ff07723e */ /* 0x001fe200048060ff */
[----:B------:R-:W-:Y:S01]  /*e570*/  FMUL R4, R226, UR20 ;  /* 0x00000014e2047c20 */ /* 0x000fe20008400000 */
[----:B------:R-:W-:Y:S01]  /*e580*/  FMUL R5, R227, UR20 ;  /* 0x00000014e3057c20 */ /* 0x000fe20008400000 */
[----:B-1----:R-:W-:Y:S02]  /*e590*/  F2FP.SATFINITE.E5M2.F32.PACK_AB_MERGE_C R9, RZ, R2, RZ ;  /* 0x00000002ff09723e */ /* 0x002fe400048060ff */
[----:B------:R-:W-:Y:S02]  /*e5a0*/  F2FP.SATFINITE.E5M2.F32.PACK_AB_MERGE_C R3, RZ, R3, RZ ;  /* 0x00000003ff03723e */ /* 0x000fe400048060ff */
[----:B------:R-:W-:Y:S02]  /*e5b0*/  F2FP.SATFINITE.E5M2.F32.PACK_AB_MERGE_C R11, RZ, R4, RZ ;  /* 0x00000004ff0b723e */ /* 0x000fe400048060ff */
[----:B------:R-:W-:Y:S01]  /*e5c0*/  F2FP.SATFINITE.E5M2.F32.PACK_AB_MERGE_C R5, RZ, R5, RZ ;  /* 0x00000005ff05723e */ /* 0x000fe200048060ff */
[----:B------:R2:W-:Y:S04]  /*e5d0*/  @!P6 STG.E.U8 desc[UR16][R30.64+0x71], R7 ;  /* 0x000071071e00e986 */ /* 0x0005e8000c101110 */
[----:B------:R2:W-:Y:S04]  /*e5e0*/  @!P2 STG.E.U8 desc[UR16][R28.64+0x78], R9 ;  /* 0x000078091c00a986 */ /* 0x0005e8000c101110 */
[----:B------:R2:W-:Y:S04]  /*e5f0*/  @!P1 STG.E.U8 desc[UR16][R28.64+0x79], R3 ;  /* 0x000079031c009986 */ /* 0x0005e8000c101110 */
[----:B------:R2:W-:Y:S04]  /*e600*/  @!P3 STG.E.U8 desc[UR16][R30.64+0x78], R11 ;  /* 0x0000780b1e00b986 */ /* 0x0005e8000c101110 */
[----:B------:R2:W-:Y:S02]  /*e610*/  @!P0 STG.E.U8 desc[UR16][R30.64+0x79], R5 ;  /* 0x000079051e008986 */ /* 0x0005e4000c101110 */
.L_x_295:
[----:B------:R-:W-:Y:S05]  /*e620*/  BSYNC B0 ;  /* 0x0000000000007941 */ /* 0x000fea0003800000 */
.L_x_37:
[----:B0-2---:R-:W2:Y:S04]  /*e630*/  LDL.LU R3, [R1+0x80] ;  /* 0x0000800001037983 */ /* 0x005ea80000300800 */
[----:B-----5:R-:W2:Y:S01]  /*e640*/  LDL.LU R2, [R1+0x84] ;  /* 0x0000840001027983 */ /* 0x020ea20000300800 */
[----:B------:R-:W-:Y:S01]  /*e650*/  ULDC UR6, c[0x0][0xc] ;  /* 0x0000030000067ab9 */ /* 0x000fe20000000800 */
[----:B------:R-:W-:Y:S01]  /*e660*/  ULDC UR7, c[0x0][0x10] ;  /* 0x0000040000077ab9 */ /* 0x000fe20000000800 */
[----:B------:R-:W2:Y:S01]  /*e670*/  LDC R5, c[0x0][0x14] ;  /* 0x00000500ff057b82 */ /* 0x000ea20000000800 */
[----:B------:R-:W-:Y:S01]  /*e680*/  UIMAD.WIDE.U32 UR6, UR6, UR7, URZ ;  /* 0x00000007060672a5 */ /* 0x000fe2000f8e003f */
[----:B------:R-:W-:Y:S01]  /*e690*/  PRMT R0, RZ, 0x7610, R0 ;  /* 0x00007610ff007816 */ /* 0x000fe20000000000 */
[----:B------:R-:W-:-:S04]  /*e6a0*/  UMOV UR22, 0xffffffff ;  /* 0xffffffff00167882 */ /* 0x000fc80000000000 */
[----:B--2---:R-:W-:-:S04]  /*e6b0*/  IMAD.WIDE.U32 R2, R5, UR6, R2 ;  /* 0x0000000605027c25 */ /* 0x004fc8000f8e0002 */
[----:B------:R-:W-:Y:S01]  /*e6c0*/  IMAD R5, R5, UR7, RZ ;  /* 0x0000000705057c24 */ /* 0x000fe2000f8e02ff */
[----:B------:R-:W-:Y:S01]  /*e6d0*/  ULDC.64 UR6, c[0x0][0x650] ;  /* 0x0001940000067ab9 */ /* 0x000fe20000000a00 */
[----:B------:R-:W-:Y:S01]  /*e6e0*/  IMAD.MOV.U32 R19, RZ, RZ, R2 ;  /* 0x000000ffff137224 */ /* 0x000fe200078e0002 */
[----:B------:R-:W-:Y:S01]  /*e6f0*/  ISETP.GE.U32.AND P0, PT, R2, UR6, PT ;  /* 0x0000000602007c0c */ /* 0x000fe2000bf06070 */
[----:B------:R-:W-:Y:S02]  /*e700*/  IMAD.IADD R22, R3, 0x1, R5 ;  /* 0x0000000103167824 */ /* 0x000fe400078e0205 */
[----:B------:R-:W-:-:S03]  /*e710*/  IMAD.MOV.U32 R2, RZ, RZ, -0x1 ;  /* 0xffffffffff027424 */ /* 0x000fc600078e00ff */
[----:B------:R0:W-:Y:S01]  /*e720*/  STL [R1+0x80], R22 ;  /* 0x0000801601007387 */ /* 0x0001e20000100800 */
[----:B------:R-:W-:-:S03]  /*e730*/  ISETP.GE.U32.AND.EX P0, PT, R22, UR7, PT, P0 ;  /* 0x0000000716007c0c */ /* 0x000fc6000bf06100 */
[----:B------:R0:W-:Y:S04]  /*e740*/  STL [R1+0x84], R19 ;  /* 0x0000841301007387 */ /* 0x0001e80000100800 */
[----:B------:R0:W-:Y:S06]  /*e750*/  STL [R1+0x88], R2 ;  /* 0x0000880201007387 */ /* 0x0001ec0000100800 */
[----:B------:R-:W-:Y:S05]  /*e760*/  @P0 BRA `(.L_x_296) ;  /* 0x00000004006c0947 */ /* 0x000fea0003800000 */
[----:B------:R-:W2:Y:S01]  /*e770*/  S2R R14, SR_CTAID.X ;  /* 0x00000000000e7919 */ /* 0x000ea20000002500 */
[----:B------:R-:W5:Y:S01]  /*e780*/  LDC.64 R8, c[0x0][0x628] ;  /* 0x00018a00ff087b82 */ /* 0x000f620000000a00 */
[----:B------:R-:W-:Y:S01]  /*e790*/  ULDC UR6, c[0x0][0x150] ;  /* 0x0000540000067ab9 */ /* 0x000fe20000000800 */
[----:B------:R-:W-:Y:S01]  /*e7a0*/  IMAD.MOV.U32 R6, RZ, RZ, R19 ;  /* 0x000000ffff067224 */ /* 0x000fe200078e0013 */
[----:B------:R-:W0:Y:S01]  /*e7b0*/  S2R R16, SR_CTAID.Y ;  /* 0x0000000000107919 */ /* 0x000e220000002600 */
[----:B------:R-:W-:-:S04]  /*e7c0*/  IMAD.MOV.U32 R7, RZ, RZ, R22 ;  /* 0x000000ffff077224 */ /* 0x000fc800078e0016 */
[----:B------:R-:W0:Y:S08]  /*e7d0*/  LDC R17, c[0x0][0x144] ;  /* 0x00005100ff117b82 */ /* 0x000e300000000800 */
[----:B------:R-:W0:Y:S08]  /*e7e0*/  LDC R10, c[0x0][0x630] ;  /* 0x00018c00ff0a7b82 */ /* 0x000e300000000800 */
[----:B------:R-:W0:Y:S01]  /*e7f0*/  LDC.64 R12, c[0x0][0x620] ;  /* 0x00018800ff0c7b82 */ /* 0x000e220000000a00 */
[----:B-----5:R-:W-:-:S04]  /*e800*/  ISETP.NE.U32.AND P0, PT, R8, RZ, PT ;  /* 0x000000ff0800720c */ /* 0x020fc80003f05070 */
[----:B------:R-:W-:Y:S02]  /*e810*/  ISETP.NE.AND.EX P0, PT, R9, RZ, PT, P0 ;  /* 0x000000ff0900720c */ /* 0x000fe40003f05300 */
[----:B--2---:R-:W-:-:S05]  /*e820*/  I2FP.F32.U32 R0, R14 ;  /* 0x0000000e00007245 */ /* 0x004fca0000201000 */
[----:B------:R-:W-:-:S04]  /*e830*/  FMUL R0, R0, UR6 ;  /* 0x0000000600007c20 */ /* 0x000fc80008400000 */
[----:B------:R2:W0:Y:S02]  /*e840*/  F2I.U32.TRUNC.NTZ R15, R0 ;  /* 0x00000000000f7305 */ /* 0x000424000020f000 */
[----:B------:R-:W-:Y:S05]  /*e850*/  @!P0 BRA `(.L_x_297) ;  /* 0x0000000000288947 */ /* 0x000fea0003800000 */
[----:B--2---:R-:W2:Y:S02]  /*e860*/  LDC R0, c[0x0][0x634] ;  /* 0x00018d00ff007b82 */ /* 0x004ea40000000800 */
[----:B--2---:R-:W-:-:S05]  /*e870*/  IADD3 R7, P0, R19, R0, RZ ;  /* 0x0000000013077210 */ /* 0x004fca0007f1e0ff */
[----:B------:R-:W-:-:S04]  /*e880*/  IMAD.X R11, RZ, RZ, R22, P0 ;  /* 0x000000ffff0b7224 */ /* 0x000fc800000e0616 */
[----:B0-----:R-:W-:-:S04]  /*e890*/  IMAD.WIDE.U32 R2, R11, R8, RZ ;  /* 0x000000080b027225 */ /* 0x001fc800078e00ff */
[----:B------:R-:W-:-:S04]  /*e8a0*/  IMAD.WIDE.U32 R4, P0, R7, R9, R2 ;  /* 0x0000000907047225 */ /* 0x000fc80007800002 */
[----:B------:R-:W-:-:S04]  /*e8b0*/  IMAD.WIDE.U32 R2, R7, R8, RZ ;  /* 0x0000000807027225 */ /* 0x000fc800078e00ff */
[----:B------:R-:W-:Y:S01]  /*e8c0*/  IMAD.X R7, RZ, RZ, RZ, P0 ;  /* 0x000000ffff077224 */ /* 0x000fe200000e06ff */
[----:B------:R-:W-:Y:S01]  /*e8d0*/  IADD3 RZ, P0, R3, R4, RZ ;  /* 0x0000000403ff7210 */ /* 0x000fe20007f1e0ff */
[----:B------:R-:W-:-:S04]  /*e8e0*/  IMAD.MOV.U32 R6, RZ, RZ, R5 ;  /* 0x000000ffff067224 */ /* 0x000fc800078e0005 */
[----:B------:R-:W-:-:S08]  /*e8f0*/  IMAD.WIDE.U32.X R6, R11, R9, R6, P0 ;  /* 0x000000090b067225 */ /* 0x000fd000000e0406 */
.L_x_297:
[-CC-:B01----:R-:W-:Y:S01]  /*e900*/  SHF.R.U64 R24, R6, R10.reuse, R7.reuse ;  /* 0x0000000a06187219 */ /* 0x183fe20000001207 */
[----:B------:R-:W0:Y:S01]  /*e910*/  LDC.64 R20, c[0x0][0x640] ;  /* 0x00019000ff147b82 */ /* 0x000e220000000a00 */
[----:B--2---:R-:W-:Y:S01]  /*e920*/  SHF.R.U32.HI R0, RZ, R10, R7 ;  /* 0x0000000aff007219 */ /* 0x004fe20000011607 */
[----:B------:R-:W-:Y:S01]  /*e930*/  IMAD.MOV.U32 R2, RZ, RZ, R19 ;  /* 0x000000ffff027224 */ /* 0x000fe200078e0013 */
[----:B------:R-:W-:Y:S01]  /*e940*/  IADD3 R5, P0, RZ, -R24, RZ ;  /* 0x80000018ff057210 */ /* 0x000fe20007f1e0ff */
[----:B------:R-:W-:Y:S01]  /*e950*/  IMAD.MOV R15, RZ, RZ, -R15 ;  /* 0x000000ffff0f7224 */ /* 0x000fe200078e0a0f */
[----:B------:R-:W-:Y:S01]  /*e960*/  ULDC UR6, c[0x0][0x154] ;  /* 0x0000550000067ab9 */ /* 0x000fe20000000800 */
[----:B------:R-:W-:Y:S02]  /*e970*/  IMAD.MOV.U32 R7, RZ, RZ, 0x1 ;  /* 0x00000001ff077424 */ /* 0x000fe400078e00ff */
[----:B------:R-:W1:Y:S01]  /*e980*/  LDC R4, c[0x0][0x618] ;  /* 0x00018600ff047b82 */ /* 0x000e620000000800 */
[----:B------:R-:W-:-:S02]  /*e990*/  IMAD.X R3, RZ, RZ, ~R0, P0 ;  /* 0x000000ffff037224 */ /* 0x000fc400000e0e00 */
[----:B------:R-:W-:Y:S02]  /*e9a0*/  IMAD R15, R17, R15, R14 ;  /* 0x0000000f110f7224 */ /* 0x000fe400078e020e */
[-C--:B------:R-:W-:Y:S02]  /*e9b0*/  IMAD R0, R3, R12.reuse, RZ ;  /* 0x0000000c03007224 */ /* 0x080fe400078e02ff */
[----:B------:R-:W-:Y:S01]  /*e9c0*/  IMAD.MOV.U32 R3, RZ, RZ, R22 ;  /* 0x000000ffff037224 */ /* 0x000fe200078e0016 */
[----:B------:R-:W2:Y:S01]  /*e9d0*/  LDC R6, c[0x0][0x608] ;  /* 0x00018200ff067b82 */ /* 0x000ea20000000800 */
[----:B------:R-:W-:-:S04]  /*e9e0*/  IMAD.WIDE.U32 R2, R5, R12, R2 ;  /* 0x0000000c05027225 */ /* 0x000fc800078e0002 */
[----:B------:R-:W-:-:S03]  /*e9f0*/  IMAD R5, R5, R13, R0 ;  /* 0x0000000d05057224 */ /* 0x000fc600078e0200 */
[----:B------:R-:W5:Y:S01]  /*ea00*/  LDC R18, c[0x0][0x658] ;  /* 0x00019600ff127b82 */ /* 0x000f620000000800 */
[----:B------:R-:W-:Y:S01]  /*ea10*/  I2FP.F32.U32 R0, R16 ;  /* 0x0000001000007245 */ /* 0x000fe20000201000 */
[----:B------:R-:W-:Y:S01]  /*ea20*/  IMAD.IADD R3, R3, 0x1, R5 ;  /* 0x0000000103037824 */ /* 0x000fe200078e0205 */
[----:B0-----:R-:W-:Y:S01]  /*ea30*/  ISETP.NE.U32.AND P0, PT, R20, RZ, PT ;  /* 0x000000ff1400720c */ /* 0x001fe20003f05070 */
[----:B------:R-:W-:Y:S02]  /*ea40*/  IMAD.MOV.U32 R5, RZ, RZ, -0x1 ;  /* 0xffffffffff057424 */ /* 0x000fe400078e00ff */
[----:B------:R-:W-:Y:S02]  /*ea50*/  FMUL R0, R0, UR6 ;  /* 0x0000000600007c20 */ /* 0x000fe40008400000 */
[----:B------:R-:W0:Y:S01]  /*ea60*/  LDC R13, c[0x0][0x148] ;  /* 0x00005200ff0d7b82 */ /* 0x000e220000000800 */
[----:B-1----:R-:W-:Y:S01]  /*ea70*/  SHF.R.U64 R10, R2, R4, R3 ;  /* 0x00000004020a7219 */ /* 0x002fe20000001203 */
[----:B------:R1:W0:Y:S01]  /*ea80*/  F2I.U32.TRUNC.NTZ R12, R0 ;  /* 0x00000000000c7305 */ /* 0x000222000020f000 */
[----:B------:R-:W-:-:S02]  /*ea90*/  ISETP.NE.AND.EX P0, PT, R21, RZ, PT, P0 ;  /* 0x000000ff1500720c */ /* 0x000fc40003f05300 */
[----:B------:R-:W-:-:S03]  /*eaa0*/  SHF.R.U32.HI R3, RZ, R4, R3 ;  /* 0x00000004ff037219 */ /* 0x000fc60000011603 */
[----:B------:R-:W0:Y:S01]  /*eab0*/  LDC R14, c[0x0][0x600] ;  /* 0x00018000ff0e7b82 */ /* 0x000e220000000800 */
[-CC-:B--2---:R-:W-:Y:S02]  /*eac0*/  SHF.R.U64 R8, R10, R6.reuse, R3.reuse ;  /* 0x000000060a087219 */ /* 0x184fe40000001203 */
[----:B------:R-:W-:-:S05]  /*ead0*/  SHF.R.U32.HI R3, RZ, R6, R3 ;  /* 0x00000006ff037219 */ /* 0x000fca0000011603 */
[----:B------:R-:W2:Y:S01]  /*eae0*/  LDC R19, c[0x0][0x648] ;  /* 0x00019200ff137b82 */ /* 0x000ea20000000800 */
[-CC-:B-----5:R-:W-:Y:S02]  /*eaf0*/  SHF.R.U64 R11, R8, R18.reuse, R3.reuse ;  /* 0x00000012080b7219 */ /* 0x1a0fe40000001203 */
[-C--:B------:R-:W-:Y:S02]  /*eb00*/  SHF.L.U32 R5, R5, R18.reuse, RZ ;  /* 0x0000001205057219 */ /* 0x080fe400000006ff */
[-C--:B------:R-:W-:Y:S01]  /*eb10*/  SHF.R.U32.HI R3, RZ, R18.reuse, R3 ;  /* 0x00000012ff037219 */ /* 0x080fe20000011603 */
[----:B------:R-:W-:Y:S01]  /*eb20*/  IMAD.MOV.U32 R2, RZ, RZ, R11 ;  /* 0x000000ffff027224 */ /* 0x000fe200078e000b */
[----:B------:R-:W-:Y:S01]  /*eb30*/  SHF.L.U32 R40, R7, R18, RZ ;  /* 0x0000001207287219 */ /* 0x000fe200000006ff */
[----:B------:R-:W0:Y:S01]  /*eb40*/  LDC R22, c[0x0][0x638] ;  /* 0x00018e00ff167b82 */ /* 0x000e220000000800 */
[----:B------:R-:W-:-:S07]  /*eb50*/  LOP3.LUT R17, RZ, R5, RZ, 0x33, !PT ;  /* 0x00000005ff117212 */ /* 0x000fce00078e33ff */
[----:B------:R-:W0:Y:S01]  /*eb60*/  LDC R23, c[0x0][0x610] ;  /* 0x00018400ff177b82 */ /* 0x000e220000000800 */
[----:B-1----:R-:W-:Y:S05]  /*eb70*/  @!P0 BRA `(.L_x_298) ;  /* 0x0000000000288947 */ /* 0x002fea0003800000 */
        /* <DEDUP_REMOVED lines=10> */
.L_x_298:
[----:B--2---:R-:W-:Y:S01]  /*ec20*/  SHF.R.U64 R0, R2, R19, R3 ;  /* 0x0000001302007219 */ /* 0x004fe20000001203 */
[----:B0-----:R-:W-:Y:S01]  /*ec30*/  VIADD R3, R14, 0xffffffff ;  /* 0xffffffff0e037836 */ /* 0x001fe20000000000 */
[----:B------:R-:W-:Y:S01]  /*ec40*/  LOP3.LUT R5, R8, R17, RZ, 0xc0, !PT ;  /* 0x0000001108057212 */ /* 0x000fe200078ec0ff */
[----:B------:R-:W-:Y:S01]  /*ec50*/  IMAD.MOV R12, RZ, RZ, -R12 ;  /* 0x000000ffff0c7224 */ /* 0x000fe200078e0a0c */
[----:B------:R-:W-:Y:S01]  /*ec60*/  R2UR UR22, R24 ;  /* 0x00000000181672ca */ /* 0x000fe200000e0000 */
[----:B------:R-:W-:Y:S01]  /*ec70*/  IMAD.MOV R2, RZ, RZ, -R0 ;  /* 0x000000ffff027224 */ /* 0x000fe200078e0a00 */
[----:B------:R-:W-:Y:S01]  /*ec80*/  LOP3.LUT R3, R10, R3, RZ, 0xc0, !PT ;  /* 0x000000030a037212 */ /* 0x000fe200078ec0ff */
[----:B------:R-:W-:Y:S02]  /*ec90*/  IMAD R40, R40, R0, R5 ;  /* 0x0000000028287224 */ /* 0x000fe400078e0205 */
[----:B------:R-:W-:Y:S02]  /*eca0*/  @P4 IMAD R15, R13, R12, R16 ;  /* 0x0000000c0d0f4224 */ /* 0x000fe400078e0210 */
[----:B------:R-:W-:-:S02]  /*ecb0*/  IMAD R0, R2, R22, R11 ;  /* 0x0000001602007224 */ /* 0x000fc400078e020b */
[----:B------:R-:W-:Y:S02]  /*ecc0*/  IMAD R40, R40, R23, R15 ;  /* 0x0000001728287224 */ /* 0x000fe400078e020f */
[----:B------:R-:W-:Y:S02]  /*ecd0*/  IMAD R3, R0, R14, R3 ;  /* 0x0000000e00037224 */ /* 0x000fe400078e0203 */
[----:B------:R-:W-:-:S03]  /*ece0*/  IMAD.MOV.U32 R0, RZ, RZ, 0x1 ;  /* 0x00000001ff007424 */ /* 0x000fc600078e00ff */
[----:B------:R-:W-:Y:S02]  /*ecf0*/  SEL R2, R3, R40, !P4 ;  /* 0x0000002803027207 */ /* 0x000fe40006000000 */
[----:B------:R-:W-:-:S03]  /*ed00*/  SEL R40, R40, R3, !P4 ;  /* 0x0000000328287207 */ /* 0x000fc60006000000 */
[----:B------:R2:W-:Y:S04]  /*ed10*/  STL [R1+0x88], R2 ;  /* 0x0000880201007387 */ /* 0x0005e80000100800 */
.L_x_296:
[----:B------:R0:W-:Y:S01]  /*ed20*/  STL [R1+0x8c], R40 ;  /* 0x00008c2801007387 */ /* 0x0001e20000100800 */
[----:B------:R-:W-:-:S13]  /*ed30*/  LOP3.LUT P0, RZ, R0, 0xff, RZ, 0xc0, !PT ;  /* 0x000000ff00ff7812 */ /* 0x000fda000780c0ff */
[----:B0-----:R-:W-:Y:S05]  /*ed40*/  @P0 BRA `(.L_x_299) ;  /* 0xffffff2400600947 */ /* 0x001fea000383ffff */
[----:B------:R-:W-:Y:S05]  /*ed50*/  EXIT ;  /* 0x000000000000794d */ /* 0x000fea0003800000 */
.L_x_7:
[----:B------:R-:W2:Y:S01]  /*ed60*/  LDL R22, [R1+0x84] ;  /* 0x0000840001167983 */ /* 0x000ea20000100800 */
[----:B------:R-:W-:-:S03]  /*ed70*/  ULDC.64 UR4, c[0x0][0x650] ;  /* 0x0001940000047ab9 */ /* 0x000fc60000000a00 */
[----:B0-----:R-:W3:Y:S01]  /*ed80*/  LDL R23, [R1+0x80] ;  /* 0x0000800001177983 */ /* 0x001ee20000100800 */
[----:B------:R-:W-:Y:S01]  /*ed90*/  PRMT R4, RZ, 0x7610, R4 ;  /* 0x00007610ff047816 */ /* 0x000fe20000000004 */
[----:B------:R-:W-:Y:S02]  /*eda0*/  IMAD.MOV.U32 R5, RZ, RZ, -0x1 ;  /* 0xffffffffff057424 */ /* 0x000fe400078e00ff */
[----:B------:R-:W-:Y:S02]  /*edb0*/  IMAD.MOV.U32 R7, RZ, RZ, -0x1 ;  /* 0xffffffffff077424 */ /* 0x000fe400078e00ff */
[----:B------:R-:W-:Y:S01]  /*edc0*/  IMAD.MOV.U32 R6, RZ, RZ, -0x1 ;  /* 0xffffffffff067424 */ /* 0x000fe200078e00ff */
[----:B--2---:R-:W-:-:S04]  /*edd0*/  ISETP.GE.U32.AND P0, PT, R22, UR4, PT ;  /* 0x0000000416007c0c */ /* 0x004fc8000bf06070 */
[----:B---3--:R-:W-:-:S13]  /*ede0*/  ISETP.GE.U32.AND.EX P0, PT, R23, UR5, PT, P0 ;  /* 0x0000000517007c0c */ /* 0x008fda000bf06100 */
[----:B------:R-:W-:Y:S05]  /*edf0*/  @P0 BRA `(.L_x_300) ;  /* 0x00000004002c0947 */ /* 0x000fea0003800000 */
[----:B------:R-:W0:Y:S01]  /*ee00*/  LDC.64 R14, c[0x0][0x628] ;  /* 0x00018a00ff0e7b82 */ /* 0x000e220000000a00 */
[----:B------:R-:W-:Y:S02]  /*ee10*/  IMAD.MOV.U32 R8, RZ, RZ, R22 ;  /* 0x000000ffff087224 */ /* 0x000fe400078e0016 */
[----:B------:R-:W-:-:S05]  /*ee20*/  IMAD.MOV.U32 R9, RZ, RZ, R23 ;  /* 0x000000ffff097224 */ /* 0x000fca00078e0017 */
[----:B------:R-:W1:Y:S08]  /*ee30*/  LDC R10, c[0x0][0x630] ;  /* 0x00018c00ff0a7b82 */ /* 0x000e700000000800 */
[----:B------:R-:W2:Y:S01]  /*ee40*/  LDC.64 R16, c[0x0][0x620] ;  /* 0x00018800ff107b82 */ /* 0x000ea20000000a00 */
[----:B0-----:R-:W-:-:S04]  /*ee50*/  ISETP.NE.U32.AND P0, PT, R14, RZ, PT ;  /* 0x000000ff0e00720c */ /* 0x001fc80003f05070 */
[----:B------:R-:W-:-:S13]  /*ee60*/  ISETP.NE.AND.EX P0, PT, R15, RZ, PT, P0 ;  /* 0x000000ff0f00720c */ /* 0x000fda0003f05300 */
[----:B-12---:R-:W-:Y:S05]  /*ee70*/  @!P0 BRA `(.L_x_301) ;  /* 0x0000000000288947 */ /* 0x006fea0003800000 */
[----:B------:R-:W0:Y:S02]  /*ee80*/  LDC R4, c[0x0][0x634] ;  /* 0x00018d00ff047b82 */ /* 0x000e240000000800 */
[----:B0-----:R-:W-:-:S05]  /*ee90*/  IADD3 R9, P0, R22, R4, RZ ;  /* 0x0000000416097210 */ /* 0x001fca0007f1e0ff */
        /* <DEDUP_REMOVED lines=8> */
.L_x_301:
[----:B------:R-:W0:Y:S01]  /*ef20*/  LDC.64 R20, c[0x0][0x640] ;  /* 0x00019000ff147b82 */ /* 0x000e220000000a00 */
[-CC-:B------:R-:W-:Y:S02]  /*ef30*/  SHF.R.U64 R14, R8, R10.reuse, R9.reuse ;  /* 0x0000000a080e7219 */ /* 0x180fe40000001209 */
[----:B------:R-:W-:Y:S02]  /*ef40*/  SHF.R.U32.HI R4, RZ, R10, R9 ;  /* 0x0000000aff047219 */ /* 0x000fe40000011609 */
[----:B------:R-:W-:-:S03]  /*ef50*/  IADD3 R7, P0, RZ, -R14, RZ ;  /* 0x8000000eff077210 */ /* 0x000fc60007f1e0ff */
[----:B------:R-:W1:Y:S02]  /*ef60*/  LDC R8, c[0x0][0x618] ;  /* 0x00018600ff087b82 */ /* 0x000e640000000800 */
[----:B------:R-:W-:Y:S02]  /*ef70*/  IMAD.X R5, RZ, RZ, ~R4, P0 ;  /* 0x000000ffff057224 */ /* 0x000fe400000e0e04 */
[----:B------:R-:W-:Y:S02]  /*ef80*/  IMAD.MOV.U32 R4, RZ, RZ, R22 ;  /* 0x000000ffff047224 */ /* 0x000fe400078e0016 */
[-C--:B------:R-:W-:Y:S02]  /*ef90*/  IMAD R6, R5, R16.reuse, RZ ;  /* 0x0000001005067224 */ /* 0x080fe400078e02ff */
[----:B------:R-:W2:Y:S01]  /*efa0*/  LDC R18, c[0x0][0x608] ;  /* 0x00018200ff127b82 */ /* 0x000ea20000000800 */
[----:B------:R-:W-:Y:S02]  /*efb0*/  IMAD.MOV.U32 R5, RZ, RZ, R23 ;  /* 0x000000ffff057224 */ /* 0x000fe400078e0017 */
[----:B------:R-:W-:-:S05]  /*efc0*/  IMAD.WIDE.U32 R4, R7, R16, R4 ;  /* 0x0000001007047225 */ /* 0x000fca00078e0004 */
[----:B------:R-:W3:Y:S01]  /*efd0*/  LDC R19, c[0x0][0x658] ;  /* 0x00019600ff137b82 */ /* 0x000ee20000000800 */
[----:B------:R-:W-:Y:S01]  /*efe0*/  IMAD R7, R7, R17, R6 ;  /* 0x0000001107077224 */ /* 0x000fe200078e0206 */
[----:B0-----:R-:W-:Y:S01]  /*eff0*/  ISETP.NE.U32.AND P0, PT, R20, RZ, PT ;  /* 0x000000ff1400720c */ /* 0x001fe20003f05070 */
[----:B------:R-:W-:Y:S02]  /*f000*/  IMAD.MOV.U32 R6, RZ, RZ, -0x1 ;  /* 0xffffffffff067424 */ /* 0x000fe400078e00ff */
[----:B------:R-:W-:Y:S01]  /*f010*/  IMAD.IADD R5, R5, 0x1, R7 ;  /* 0x0000000105057824 */ /* 0x000fe200078e0207 */
[----:B------:R-:W-:Y:S02]  /*f020*/  ISETP.NE.AND.EX P0, PT, R21, RZ, PT, P0 ;  /* 0x000000ff1500720c */ /* 0x000fe40003f05300 */
[----:B------:R-:W0:Y:S02]  /*f030*/  LDC R17, c[0x0][0x600] ;  /* 0x00018000ff117b82 */ /* 0x000e240000000800 */
[----:B-1----:R-:W-:-:S02]  /*f040*/  SHF.R.U64 R10, R4, R8, R5 ;  /* 0x00000008040a7219 */ /* 0x002fc40000001205 */
[----:B------:R-:W-:-:S04]  /*f050*/  SHF.R.U32.HI R5, RZ, R8, R5 ;  /* 0x00000008ff057219 */ /* 0x000fc80000011605 */
[----:B------:R-:W1:Y:S01]  /*f060*/  LDC R22, c[0x0][0x648] ;  /* 0x00019200ff167b82 */ /* 0x000e620000000800 */
[-CC-:B--2---:R-:W-:Y:S02]  /*f070*/  SHF.R.U64 R15, R10, R18.reuse, R5.reuse ;  /* 0x000000120a0f7219 */ /* 0x184fe40000001205 */
[----:B------:R-:W-:Y:S01]  /*f080*/  SHF.R.U32.HI R4, RZ, R18, R5 ;  /* 0x00000012ff047219 */ /* 0x000fe20000011605 */
[----:B------:R-:W-:-:S04]  /*f090*/  IMAD.MOV.U32 R18, RZ, RZ, 0x1 ;  /* 0x00000001ff127424 */ /* 0x000fc800078e00ff */
[----:B------:R-:W2:Y:S01]  /*f0a0*/  LDC R23, c[0x0][0x638] ;  /* 0x00018e00ff177b82 */ /* 0x000ea20000000800 */
[-CC-:B---3--:R-:W-:Y:S02]  /*f0b0*/  SHF.R.U64 R16, R15, R19.reuse, R4.reuse ;  /* 0x000000130f107219 */ /* 0x188fe40000001204 */
[-C--:B------:R-:W-:Y:S02]  /*f0c0*/  SHF.L.U32 R6, R6, R19.reuse, RZ ;  /* 0x0000001306067219 */ /* 0x080fe400000006ff */
[----:B------:R-:W-:Y:S01]  /*f0d0*/  SHF.R.U32.HI R5, RZ, R19, R4 ;  /* 0x00000013ff057219 */ /* 0x000fe20000011604 */
[----:B------:R-:W-:Y:S01]  /*f0e0*/  IMAD.MOV.U32 R4, RZ, RZ, R16 ;  /* 0x000000ffff047224 */ /* 0x000fe200078e0010 */
[----:B------:R-:W-:Y:S01]  /*f0f0*/  LOP3.LUT R24, RZ, R6, RZ, 0x33, !PT ;  /* 0x00000006ff187212 */ /* 0x000fe200078e33ff */
[----:B------:R-:W3:Y:S01]  /*f100*/  LDC R25, c[0x0][0x610] ;  /* 0x00018400ff197b82 */ /* 0x000ee20000000800 */
[----:B------:R-:W-:Y:S05]  /*f110*/  @!P0 BRA `(.L_x_302) ;  /* 0x0000000000288947 */ /* 0x000fea0003800000 */
        /* <DEDUP_REMOVED lines=10> */
.L_x_302:
[----:B-1----:R-:W-:Y:S01]  /*f1c0*/  SHF.R.U64 R4, R4, R22, R5 ;  /* 0x0000001604047219 */ /* 0x002fe20000001205 */
[----:B0-----:R-:W-:Y:S01]  /*f1d0*/  VIADD R7, R17, 0xffffffff ;  /* 0xffffffff11077836 */ /* 0x001fe20000000000 */
[----:B------:R-:W-:Y:S01]  /*f1e0*/  SHF.L.U32 R18, R18, R19, RZ ;  /* 0x0000001312127219 */ /* 0x000fe200000006ff */
[----:B------:R-:W-:Y:S01]  /*f1f0*/  @P4 IMAD R0, R11, R12, R2 ;  /* 0x0000000c0b004224 */ /* 0x000fe200078e0202 */
[----:B------:R-:W-:Y:S01]  /*f200*/  LOP3.LUT R3, R15, R24, RZ, 0xc0, !PT ;  /* 0x000000180f037212 */ /* 0x000fe200078ec0ff */
[----:B------:R-:W-:Y:S01]  /*f210*/  IMAD.MOV R5, RZ, RZ, -R4 ;  /* 0x000000ffff057224 */ /* 0x000fe200078e0a04 */
[----:B------:R-:W-:Y:S01]  /*f220*/  LOP3.LUT R7, R10, R7, RZ, 0xc0, !PT ;  /* 0x000000070a077212 */ /* 0x000fe200078ec0ff */
[----:B------:R-:W-:Y:S02]  /*f230*/  IMAD.MOV.U32 R6, RZ, RZ, R14 ;  /* 0x000000ffff067224 */ /* 0x000fe400078e000e */
[----:B------:R-:W-:Y:S02]  /*f240*/  IMAD R3, R18, R4, R3 ;  /* 0x0000000412037224 */ /* 0x000fe400078e0203 */
[----:B--2---:R-:W-:-:S02]  /*f250*/  IMAD R2, R5, R23, R16 ;  /* 0x0000001705027224 */ /* 0x004fc400078e0210 */
[----:B---3--:R-:W-:Y:S02]  /*f260*/  IMAD R0, R3, R25, R0 ;  /* 0x0000001903007224 */ /* 0x008fe400078e0200 */
[----:B------:R-:W-:Y:S02]  /*f270*/  IMAD R5, R2, R17, R7 ;  /* 0x0000001102057224 */ /* 0x000fe400078e0207 */
[----:B------:R-:W-:-:S03]  /*f280*/  IMAD.MOV.U32 R4, RZ, RZ, 0x1 ;  /* 0x00000001ff047424 */ /* 0x000fc600078e00ff */
[----:B------:R-:W-:Y:S02]  /*f290*/  SEL R7, R5, R0, !P4 ;  /* 0x0000000005077207 */ /* 0x000fe40006000000 */
[----:B------:R-:W-:-:S07]  /*f2a0*/  SEL R5, R0, R5, !P4 ;  /* 0x0000000500057207 */ /* 0x000fce0006000000 */
.L_x_300:
[----:B------:R-:W-:-:S08]  /*f2b0*/  NOP ;  /* 0x0000000000007918 */ /* 0x000fd00000000000 */
[----:B------:R-:W0:-:S00]  /*f2c0*/  USETMAXREG.DEALLOC.CTAPOOL 0x28 ;  /* 0x00000028000079c8 */ /* 0x000e0000080e0500 */
[----:B------:R-:W-:-:S13]  /*f2d0*/  ISETP.NE.AND P0, PT, RZ, UR8, PT ;  /* 0x00000008ff007c0c */ /* 0x000fda000bf05270 */
[----:B------:R-:W-:Y:S05]  /*f2e0*/  @P0 EXIT ;  /* 0x000000000000094d */ /* 0x000fea0003800000 */
[----:B0-----:R-:W-:Y:S01]  /*f2f0*/  LOP3.LUT P0, RZ, R4, 0xff, RZ, 0xc0, !PT ;  /* 0x000000ff04ff7812 */ /* 0x001fe2000780c0ff */
[----:B------:R-:W-:Y:S02]  /*f300*/  IMAD.MOV.U32 R9, RZ, RZ, 0x1 ;  /* 0x00000001ff097424 */ /* 0x000fe400078e00ff */
[----:B------:R-:W-:-:S10]  /*f310*/  IMAD.MOV.U32 R12, RZ, RZ, RZ ;  /* 0x000000ffff0c7224 */ /* 0x000fd400078e00ff */
[----:B------:R-:W-:Y:S05]  /*f320*/  @!P0 BRA `(.L_x_303) ;  /* 0x0000000c00608947 */ /* 0x000fea0003800000 */
[----:B------:R-:W0:Y:S01]  /*f330*/  S2R R0, SR_CgaCtaId ;  /* 0x0000000000007919 */ /* 0x000e220000008800 */
[----:B------:R-:W-:Y:S01]  /*f340*/  ULDC UR4, c[0x0][0x28c] ;  /* 0x0000a30000047ab9 */ /* 0x000fe20000000800 */
[----:B------:R-:W-:Y:S01]  /*f350*/  ULDC UR6, c[0x0][0x658] ;  /* 0x0001960000067ab9 */ /* 0x000fe20000000800 */
[----:B------:R-:W-:Y:S01]  /*f360*/  UIADD3 UR10, UR4, 0x1f, URZ ;  /* 0x0000001f040a7890 */ /* 0x000fe2000fffe03f */
[----:B------:R-:W-:Y:S01]  /*f370*/  BSSY B0, `(.L_x_303) ;  /* 0x00000d3000007945 */ /* 0x000fe20003800000 */
[----:B------:R-:W-:Y:S01]  /*f380*/  UMOV UR7, 0xffffffff ;  /* 0xffffffff00077882 */ /* 0x000fe20000000000 */
[----:B------:R-:W-:Y:S01]  /*f390*/  ULDC UR5, c[0x0][0x600] ;  /* 0x0001800000057ab9 */ /* 0x000fe20000000800 */
[----:B------:R-:W-:Y:S01]  /*f3a0*/  UMOV UR9, 0x1 ;  /* 0x0000000100097882 */ /* 0x000fe20000000000 */
[----:B------:R-:W-:Y:S01]  /*f3b0*/  USHF.L.U32 UR7, UR7, UR6, URZ ;  /* 0x0000000607077299 */ /* 0x000fe2000800063f */
[----:B------:R-:W-:Y:S01]  /*f3c0*/  IMAD.MOV.U32 R11, RZ, RZ, 0x1 ;  /* 0x00000001ff0b7424 */ /* 0x000fe200078e00ff */
[----:B------:R-:W-:Y:S01]  /*f3d0*/  UIADD3 UR4, UR5, -0x1, URZ ;  /* 0xffffffff05047890 */ /* 0x000fe2000fffe03f */
[----:B------:R-:W-:Y:S01]  /*f3e0*/  IMAD.MOV.U32 R9, RZ, RZ, 0x1 ;  /* 0x00000001ff097424 */ /* 0x000fe200078e00ff */
[----:B------:R-:W-:Y:S01]  /*f3f0*/  USHF.R.S32.HI UR11, URZ, 0x1f, UR10 ;  /* 0x0000001f3f0b7899 */ /* 0x000fe2000801140a */
[----:B------:R-:W-:Y:S01]  /*f400*/  IMAD.MOV.U32 R12, RZ, RZ, RZ ;  /* 0x000000ffff0c7224 */ /* 0x000fe200078e00ff */
[----:B------:R-:W-:Y:S01]  /*f410*/  ULDC UR8, c[0x0][0xc] ;  /* 0x0000030000087ab9 */ /* 0x000fe20000000800 */
[----:B------:R-:W-:-:S02]  /*f420*/  USHF.L.U32 UR5, UR9, UR6, URZ ;  /* 0x0000000609057299 */ /* 0x000fc4000800063f */
[----:B------:R-:W-:Y:S01]  /*f430*/  ULEA.HI UR11, UR11, UR10, URZ, 0x5 ;  /* 0x0000000a0b0b7291 */ /* 0x000fe2000f8f283f */
[----:B------:R-:W-:Y:S01]  /*f440*/  ULDC UR9, c[0x0][0x10] ;  /* 0x0000040000097ab9 */ /* 0x000fe20000000800 */
[----:B------:R-:W-:Y:S02]  /*f450*/  ULOP3.LUT UR6, URZ, UR7, URZ, 0x33, !UPT ;  /* 0x000000073f067292 */ /* 0x000fe4000f8e333f */
[----:B------:R-:W-:Y:S01]  /*f460*/  UIMAD.WIDE.U32 UR8, UR8, UR9, URZ ;  /* 0x00000009080872a5 */ /* 0x000fe2000f8e003f */
[----:B------:R-:W-:Y:S01]  /*f470*/  ULDC UR7, c[0x0][0x14] ;  /* 0x0000050000077ab9 */ /* 0x000fe20000000800 */
[----:B------:R-:W-:Y:S02]  /*f480*/  USHF.R.S32.HI UR20, URZ, 0x5, UR11 ;  /* 0x000000053f147899 */ /* 0x000fe4000801140b */
[----:B------:R-:W-:Y:S02]  /*f490*/  UIMAD.WIDE.U32 UR22, UR8, UR7, URZ ;  /* 0x00000007081672a5 */ /* 0x000fe4000f8e003f */
[----:B------:R-:W-:-:S02]  /*f4a0*/  UIMAD UR18, UR9, UR7, URZ ;  /* 0x00000007091272a4 */ /* 0x000fc4000f8e023f */
[----:B------:R-:W-:Y:S01]  /*f4b0*/  ULOP3.LUT UR26, UR13, 0x2, URZ, 0xfc, !UPT ;  /* 0x000000020d1a7892 */ /* 0x000fe2000f8efc3f */
[C---:B0-----:R-:W-:Y:S01]  /*f4c0*/  IMAD.SHL.U32 R8, R0.reuse, 0x40, RZ ;  /* 0x0000004000087824 */ /* 0x041fe200078e00ff */
[----:B------:R-:W-:Y:S01]  /*f4d0*/  UIADD3 UR18, UR23, UR18, URZ ;  /* 0x0000001217127290 */ /* 0x000fe2000fffe03f */
[----:B------:R-:W-:Y:S01]  /*f4e0*/  IMAD.SHL.U32 R0, R0, 0x800, RZ ;  /* 0x0000080000007824 */ /* 0x000fe200078e00ff */
[----:B------:R-:W-:Y:S02]  /*f4f0*/  UIADD3 UR27, UR20, 0x1, URZ ;  /* 0x00000001141b7890 */ /* 0x000fe4000fffe03f */
[----:B------:R-:W-:Y:S01]  /*f500*/  LOP3.LUT R8, R8, 0x40, RZ, 0xc0, !PT ;  /* 0x0000004008087812 */ /* 0x000fe200078ec0ff */
[----:B------:R-:W-:Y:S01]  /*f510*/  ULDC.64 UR24, c[0x0][0x198] ;  /* 0x0000660000187ab9 */ /* 0x000fe20000000a00 */
[----:B------:R-:W-:-:S08]  /*f520*/  LOP3.LUT R0, R0, 0x800, RZ, 0xc0, !PT ;  /* 0x0000080000007812 */ /* 0x000fd000078ec0ff */
.L_x_314:
[----:B------:R-:W-:-:S03]  /*f530*/  UMOV UR7, 0xffffffff ;  /* 0xffffffff00077882 */ /* 0x000fc60000000000 */
[----:B------:R-:W-:Y:S05]  /*f540*/  BRA.DIV UR7, `(.L_x_304) ;  /* 0x0000000e07b07947 */ /* 0x000fea000b800000 */
[----:B------:R-:W-:-:S13]  /*f550*/  ELECT P0, URZ, PT ;  /* 0x00000000003f782f */ /* 0x000fda0003800000 */
.L_x_324:
[----:B------:R-:W0:Y:S01]  /*f560*/  LDC R2, c[0x0][0x28c] ;  /* 0x0000a300ff027b82 */ /* 0x000e220000000800 */
[----:B------:R-:W-:Y:S01]  /*f570*/  BSSY B1, `(.L_x_305) ;  /* 0x000003a000017945 */ /* 0x000fe20003800000 */
[----:B0-----:R-:W-:-:S13]  /*f580*/  ISETP.LT.OR P0, PT, R2, 0x1, !P0 ;  /* 0x000000010200780c */ /* 0x001fda0004701670 */
[----:B------:R-:W-:Y:S05]  /*f590*/  @P0 BRA `(.L_x_306) ;  /* 0x0000000000dc0947 */ /* 0x000fea0003800000 */
[----:B------:R-:W-:Y:S02]  /*f5a0*/  IMAD R7, R7, 0x80, R8 ;  /* 0x0000008007077824 */ /* 0x000fe400078e0208 */
[----:B------:R-:W-:Y:S02]  /*f5b0*/  IMAD.SHL.U32 R10, R5, 0x100, RZ ;  /* 0x00000100050a7824 */ /* 0x000fe400078e00ff */
[----:B------:R-:W-:Y:S02]  /*f5c0*/  IMAD.MOV.U32 R15, RZ, RZ, RZ ;  /* 0x000000ffff0f7224 */ /* 0x000fe400078e00ff */
[----:B------:R-:W-:Y:S02]  /*f5d0*/  IMAD.U32 R16, RZ, RZ, UR27 ;  /* 0x0000001bff107e24 */ /* 0x000fe4000f8e00ff */
[----:B------:R-:W-:Y:S02]  /*f5e0*/  IMAD.MOV.U32 R2, RZ, RZ, R9 ;  /* 0x000000ffff027224 */ /* 0x000fe400078e0009 */
[----:B------:R-:W-:-:S07]  /*f5f0*/  IMAD.MOV.U32 R3, RZ, RZ, R12 ;  /* 0x000000ffff037224 */ /* 0x000fce00078e000c */
.L_x_309:
[----:B------:R-:W0:Y:S01]  /*f600*/  S2R R5, SR_CgaCtaId ;  /* 0x0000000000057919 */ /* 0x000e220000008800 */
[----:B------:R-:W-:Y:S01]  /*f610*/  MOV R4, 0x400 ;  /* 0x0000040000047802 */ /* 0x000fe20000000f00 */
[----:B------:R-:W1:Y:S03]  /*f620*/  S2R R17, SR_TID.X ;  /* 0x0000000000117919 */ /* 0x000e660000002100 */
[----:B0-----:R-:W-:Y:S02]  /*f630*/  LEA R14, R5, R4, 0x18 ;  /* 0x00000004050e7211 */ /* 0x001fe400078ec0ff */
[----:B------:R-:W-:Y:S02]  /*f640*/  SHF.L.U32 R4, R2, 0x1f, RZ ;  /* 0x0000001f02047819 */ /* 0x000fe400000006ff */
[----:B-1----:R-:W-:Y:S01]  /*f650*/  LOP3.LUT P1, RZ, R17, 0x7f, RZ, 0xc0, !PT ;  /* 0x0000007f11ff7812 */ /* 0x002fe2000782c0ff */
[----:B------:R-:W-:-:S04]  /*f660*/  IMAD R13, R3, 0x8, R14 ;  /* 0x00000008030d7824 */ /* 0x000fc800078e020e */
[----:B------:R-:W0:Y:S08]  /*f670*/  SYNCS.PHASECHK.TRANS64.TRYWAIT P0, [R13+URZ+0x18], R4 ;  /* 0x000018040d0075a7 */ /* 0x000e30000800017f */
[----:B------:R-:W1:Y:S01]  /*f680*/  @!P1 LDC R5, c[0x0][0x500] ;  /* 0x00014000ff059b82 */ /* 0x000e620000000800 */
[----:B0-----:R-:W-:Y:S05]  /*f690*/  @!P0 BRA `(.L_x_307) ;  /* 0x0000000c007c8947 */ /* 0x001fea0003800000 */
.L_x_325:
[----:B------:R-:W-:Y:S01]  /*f6a0*/  UPRMT UR7, UR26, 0x9910, URZ ;  /* 0x000099101a077896 */ /* 0x000fe2000800003f */
[----:B-1----:R1:W-:Y:S03]  /*f6b0*/  @!P1 SYNCS.ARRIVE.TRANS64 RZ, [R13+URZ], R5 ;  /* 0x000000050dff99a7 */ /* 0x0023e6000800003f */
[----:B------:R-:W-:-:S06]  /*f6c0*/  UISETP.NE.AND UP0, UPT, UR7, 0x2, UPT ;  /* 0x000000020700788c */ /* 0x000fcc000bf05270 */
[----:B------:R-:W-:-:S13]  /*f6d0*/  PLOP3.LUT P0, PT, PT, PT, UP0, 0x80, 0x0 ;  /* 0x000000000000781c */ /* 0x000fda0003f0f008 */
[----:B-1----:R-:W-:Y:S05]  /*f6e0*/  @P0 BRA `(.L_x_308) ;  /* 0x0000000000040947 */ /* 0x002fea0003800000 */
[----:B------:R-:W-:Y:S01]  /*f6f0*/  BPT.TRAP 0x1 ;  /* 0x000000040000795c */ /* 0x000fe20000300000 */
.L_x_308:
[C---:B0-----:R-:W-:Y:S01]  /*f700*/  IMAD R4, R3.reuse, 0x2000, R14 ;  /* 0x0000200003047824 */ /* 0x041fe200078e020e */
[----:B------:R-:W-:Y:S01]  /*f710*/  R2UR UR19, R14 ;  /* 0x000000000e1372ca */ /* 0x000fe200000e0000 */
[----:B------:R-:W-:Y:S01]  /*f720*/  IMAD R5, R3, 0x1000, R0 ;  /* 0x0000100003057824 */ /* 0x000fe200078e0200 */
[----:B------:R-:W-:Y:S01]  /*f730*/  R2UR UR9, R13 ;  /* 0x000000000d0972ca */ /* 0x000fe200000e0000 */
[----:B------:R-:W-:Y:S01]  /*f740*/  VIADD R16, R16, 0xffffffff ;  /* 0xffffffff10107836 */ /* 0x000fe20000000000 */
[----:B------:R-:W-:Y:S01]  /*f750*/  R2UR UR7, R4 ;  /* 0x00000000040772ca */ /* 0x000fe200000e0000 */
[----:B------:R-:W-:Y:S01]  /*f760*/  UIADD3 UR14, UP0, UR24, 0xf0, URZ ;  /* 0x000000f0180e7890 */ /* 0x000fe2000ff1e03f */
[----:B------:R-:W-:Y:S01]  /*f770*/  R2UR UR8, R5 ;  /* 0x00000000050872ca */ /* 0x000fe200000e0000 */
[----:B------:R-:W-:Y:S01]  /*f780*/  UIADD3 UR28, UP1, UR24, 0x1f0, URZ ;  /* 0x000001f0181c7890 */ /* 0x000fe2000ff3e03f */
[----:B------:R-:W-:Y:S01]  /*f790*/  R2UR UR11, R10 ;  /* 0x000000000a0b72ca */ /* 0x000fe200000e0000 */
[----:B------:R-:W-:Y:S01]  /*f7a0*/  UIADD3.X UR15, URZ, UR25, URZ, UP0, !UPT ;  /* 0x000000193f0f7290 */ /* 0x000fe200087fe43f */
[----:B------:R-:W-:Y:S01]  /*f7b0*/  R2UR UR10, R15 ;  /* 0x000000000f0a72ca */ /* 0x000fe200000e0000 */
[----:B------:R-:W-:Y:S01]  /*f7c0*/  VIADD R3, R3, 0x1 ;  /* 0x0000000103037836 */ /* 0x000fe20000000000 */
[----:B------:R-:W-:Y:S01]  /*f7d0*/  R2UR UR12, R6 ;  /* 0x00000000060c72ca */ /* 0x000fe200000e0000 */
[----:B------:R-:W-:Y:S01]  /*f7e0*/  UIADD3.X UR29, URZ, UR25, URZ, UP1, !UPT ;  /* 0x000000193f1d7290 */ /* 0x000fe20008ffe43f */
[----:B------:R-:W-:Y:S01]  /*f7f0*/  R2UR UR21, R7 ;  /* 0x00000000071572ca */ /* 0x000fe200000e0000 */
[----:B------:R-:W-:Y:S01]  /*f800*/  UMOV UR16, 0x0 ;  /* 0x0000000000107882 */ /* 0x000fe20000000000 */
[----:B------:R-:W-:Y:S01]  /*f810*/  ISETP.GT.AND P1, PT, R16, 0x1, PT ;  /* 0x000000011000780c */ /* 0x000fe20003f24270 */
[----:B------:R-:W-:Y:S01]  /*f820*/  UIADD3 UR7, UR7, 0x100, URZ ;  /* 0x0000010007077890 */ /* 0x000fe2000fffe03f */
[----:B------:R-:W-:Y:S01]  /*f830*/  ISETP.NE.AND P0, PT, R3, 0x3, PT ;  /* 0x000000030300780c */ /* 0x000fe20003f05270 */
[----:B------:R-:W-:Y:S01]  /*f840*/  UIADD3 UR19, UR19, 0x6100, UR8 ;  /* 0x0000610013137890 */ /* 0x000fe2000fffe008 */
[----:B------:R-:W-:Y:S01]  /*f850*/  VIADD R15, R15, 0x20 ;  /* 0x000000200f0f7836 */ /* 0x000fe20000000000 */
[----:B------:R-:W-:Y:S01]  /*f860*/  UMOV UR17, 0x10000000 ;  /* 0x1000000000117882 */ /* 0x000fe20000000000 */
[----:B------:R-:W-:Y:S01]  /*f870*/  UMOV UR30, 0x30000 ;  /* 0x00030000001e7882 */ /* 0x000fe20000000000 */
[----:B------:R-:W-:Y:S01]  /*f880*/  SEL R5, RZ, 0x1, P0 ;  /* 0x00000001ff057807 */ /* 0x000fe20000000000 */
[----:B------:R-:W-:Y:S01]  /*f890*/  UMOV UR8, UR7 ;  /* 0x0000000700087c82 */ /* 0x000fe20008000000 */
[----:B------:R-:W-:Y:S01]  /*f8a0*/  SEL R3, R3, RZ, P0 ;  /* 0x000000ff03037207 */ /* 0x000fe20000000000 */
[----:B------:R0:W-:Y:S01]  /*f8b0*/  UTMALDG.3D [UR8], [UR14], desc[UR16] ;  /* 0x000010080e0075b4 */ /* 0x0001e20008011000 */
[----:B------:R-:W-:Y:S01]  /*f8c0*/  LOP3.LUT R2, R2, R5, RZ, 0x3c, !PT ;  /* 0x0000000502027212 */ /* 0x000fe200078e3cff */
[----:B0-----:R-:W-:Y:S01]  /*f8d0*/  UMOV UR11, UR21 ;  /* 0x00000015000b7c82 */ /* 0x001fe20008000000 */
[----:B------:R-:W-:-:S02]  /*f8e0*/  UMOV UR8, UR19 ;  /* 0x0000001300087c82 */ /* 0x000fc40008000000 */
[----:B------:R0:W-:Y:S02]  /*f8f0*/  UTMALDG.3D.MULTICAST [UR8], [UR28], UR30, desc[UR16] ;  /* 0x000010081c0073b4 */ /* 0x0001e4000801181e */
[----:B0-----:R-:W-:Y:S05]  /*f900*/  @P1 BRA `(.L_x_309) ;  /* 0xfffffffc003c1947 */ /* 0x001fea000383ffff */
.L_x_306:
[----:B------:R-:W-:Y:S05]  /*f910*/  BSYNC B1 ;  /* 0x0000000000017941 */ /* 0x000fea0003800000 */
.L_x_305:
[----:B------:R-:W2:Y:S01]  /*f920*/  LDL.LU R17, [R1+0x80] ;  /* 0x0000800001117983 */ /* 0x000ea20000300800 */
[----:B------:R-:W-:Y:S01]  /*f930*/  LOP3.LUT P1, RZ, R11, 0xff, RZ, 0xc0, !PT ;  /* 0x000000ff0bff7812 */ /* 0x000fe2000782c0ff */
[----:B------:R-:W-:Y:S01]  /*f940*/  VIADD R5, R12, UR20 ;  /* 0x000000140c057c36 */ /* 0x000fe20008000000 */
[----:B------:R-:W-:Y:S01]  /*f950*/  ULDC.64 UR8, c[0x0][0x650] ;  /* 0x0001940000087ab9 */ /* 0x000fe20000000a00 */
[----:B------:R-:W3:Y:S01]  /*f960*/  LDL.LU R14, [R1+0x84] ;  /* 0x00008400010e7983 */ /* 0x000ee20000300800 */
[----:B------:R-:W-:Y:S01]  /*f970*/  IMAD.U32 R6, RZ, RZ, UR20 ;  /* 0x00000014ff067e24 */ /* 0x000fe2000f8e00ff */
[----:B------:R-:W-:Y:S01]  /*f980*/  UISETP.GE.U32.AND UP0, UPT, UR20, 0x3, UPT ;  /* 0x000000031400788c */ /* 0x000fe2000bf06070 */
[----:B------:R-:W-:Y:S01]  /*f990*/  ISETP.GT.U32.AND P0, PT, R5, 0x2, PT ;  /* 0x000000020500780c */ /* 0x000fe20003f04070 */
[----:B------:R-:W-:Y:S01]  /*f9a0*/  BSSY B1, `(.L_x_310) ;  /* 0x000006d000017945 */ /* 0x000fe20003800000 */
[----:B------:R-:W-:Y:S01]  /*f9b0*/  IMAD.MOV.U32 R7, RZ, RZ, -0x1 ;  /* 0xffffffffff077424 */ /* 0x000fe200078e00ff */
[----:B------:R-:W-:-:S02]  /*f9c0*/  PRMT R11, RZ, 0x7610, R11 ;  /* 0x00007610ff0b7816 */ /* 0x000fc4000000000b */
[----:B------:R-:W-:Y:S01]  /*f9d0*/  ISETP.LT.U32.AND P0, PT, R6, 0x3, P0 ;  /* 0x000000030600780c */ /* 0x000fe20000701070 */
[----:B------:R-:W-:Y:S01]  /*f9e0*/  IMAD.MOV.U32 R6, RZ, RZ, -0x1 ;  /* 0xffffffffff067424 */ /* 0x000fe200078e00ff */
[----:B------:R-:W0:Y:S01]  /*f9f0*/  @P1 S2R R3, SR_CgaCtaId ;  /* 0x0000000000031919 */ /* 0x000e220000008800 */
[----:B------:R-:W-:Y:S02]  /*fa00*/  @P1 MOV R2, 0x400 ;  /* 0x0000040000021802 */ /* 0x000fe40000000f00 */
[----:B------:R-:W-:Y:S02]  /*fa10*/  PLOP3.LUT P2, PT, PT, PT, UP0, 0x80, 0x0 ;  /* 0x000000000000781c */ /* 0x000fe40003f4f008 */
[----:B0-----:R-:W-:Y:S01]  /*fa20*/  @P1 LEA R4, R3, R2, 0x18 ;  /* 0x0000000203041211 */ /* 0x001fe200078ec0ff */
[----:B------:R-:W-:Y:S01]  /*fa30*/  IMAD.WIDE.U32 R2, R5, -0x55555555, RZ ;  /* 0xaaaaaaab05027825 */ /* 0x000fe200078e00ff */
[----:B------:R-:W-:Y:S02]  /*fa40*/  SEL R2, RZ, 0x1, !P0 ;  /* 0x00000001ff027807 */ /* 0x000fe40004000000 */
[----:B------:R0:W-:Y:S02]  /*fa50*/  @P1 SYNCS.ARRIVE.TRANS64.A1T0 RZ, [R4+URZ+0x48], RZ ;  /* 0x000048ff04ff19a7 */ /* 0x0001e4000810003f */
[----:B------:R-:W-:-:S02]  /*fa60*/  LOP3.LUT R9, R9, R2, RZ, 0x3c, !PT ;  /* 0x0000000209097212 */ /* 0x000fc400078e3cff */
[----:B------:R-:W-:Y:S02]  /*fa70*/  PRMT R2, RZ, 0x7610, R2 ;  /* 0x00007610ff027816 */ /* 0x000fe40000000002 */
[----:B0-----:R-:W-:-:S04]  /*fa80*/  SHF.R.U32.HI R4, RZ, 0x1, R3 ;  /* 0x00000001ff047819 */ /* 0x001fc80000011603 */
[----:B------:R-:W-:Y:S01]  /*fa90*/  @P2 LOP3.LUT R9, R9, 0x1, R4, 0x78, !PT ;  /* 0x0000000109092812 */ /* 0x000fe200078e7804 */
[----:B------:R-:W-:Y:S02]  /*faa0*/  IMAD R12, R4, -0x3, R5 ;  /* 0xfffffffd040c7824 */ /* 0x000fe400078e0205 */
[----:B------:R-:W-:Y:S01]  /*fab0*/  IMAD.MOV.U32 R5, RZ, RZ, -0x1 ;  /* 0xffffffffff057424 */ /* 0x000fe200078e00ff */
[----:B---3--:R-:W-:-:S04]  /*fac0*/  IADD3 R14, P1, R14, UR22, RZ ;  /* 0x000000160e0e7c10 */ /* 0x008fc8000ff3e0ff */
[----:B--2---:R-:W-:Y:S01]  /*fad0*/  IADD3.X R17, R17, UR18, RZ, P1, !PT ;  /* 0x0000001211117c10 */ /* 0x004fe20008ffe4ff */
[----:B------:R0:W-:Y:S01]  /*fae0*/  STL [R1+0x84], R14 ;  /* 0x0000840e01007387 */ /* 0x0001e20000100800 */
[----:B------:R-:W-:-:S03]  /*faf0*/  ISETP.GE.U32.AND P0, PT, R14, UR8, PT ;  /* 0x000000080e007c0c */ /* 0x000fc6000bf06070 */
[----:B------:R0:W-:Y:S01]  /*fb00*/  STL [R1+0x80], R17 ;  /* 0x0000801101007387 */ /* 0x0001e20000100800 */
[----:B------:R-:W-:-:S13]  /*fb10*/  ISETP.GE.U32.AND.EX P0, PT, R17, UR9, PT, P0 ;  /* 0x0000000911007c0c */ /* 0x000fda000bf06100 */
[----:B0-----:R-:W-:Y:S05]  /*fb20*/  @P0 BRA `(.L_x_311) ;  /* 0x0000000400500947 */ /* 0x001fea0003800000 */
[----:B------:R-:W-:Y:S01]  /*fb30*/  ULDC.64 UR8, c[0x0][0x628] ;  /* 0x00018a0000087ab9 */ /* 0x000fe20000000a00 */
[----:B------:R-:W0:Y:S01]  /*fb40*/  S2R R13, SR_CTAID.X ;  /* 0x00000000000d7919 */ /* 0x000e220000002500 */
[----:B------:R-:W-:Y:S01]  /*fb50*/  ISETP.NE.U32.AND P0, PT, RZ, UR8, PT ;  /* 0x00000008ff007c0c */ /* 0x000fe2000bf05070 */
[----:B------:R-:W-:Y:S01]  /*fb60*/  ULDC UR10, c[0x0][0x630] ;  /* 0x00018c00000a7ab9 */ /* 0x000fe20000000800 */
[----:B------:R-:W-:Y:S01]  /*fb70*/  IMAD.MOV.U32 R2, RZ, RZ, R14 ;  /* 0x000000ffff027224 */ /* 0x000fe200078e000e */
[----:B------:R-:W1:Y:S01]  /*fb80*/  S2R R10, SR_CTAID.Y ;  /* 0x00000000000a7919 */ /* 0x000e620000002600 */
[----:B------:R-:W-:Y:S01]  /*fb90*/  ISETP.NE.AND.EX P0, PT, RZ, UR9, PT, P0 ;  /* 0x00000009ff007c0c */ /* 0x000fe2000bf05300 */
[----:B------:R-:W-:-:S12]  /*fba0*/  IMAD.MOV.U32 R3, RZ, RZ, R17 ;  /* 0x000000ffff037224 */ /* 0x000fd800078e0011 */
[----:B------:R-:W-:Y:S05]  /*fbb0*/  @!P0 BRA `(.L_x_312) ;  /* 0x0000000000288947 */ /* 0x000fea0003800000 */
[----:B------:R-:W-:Y:S02]  /*fbc0*/  ULDC UR7, c[0x0][0x634] ;  /* 0x00018d0000077ab9 */ /* 0x000fe40000000800 */
[----:B------:R-:W-:-:S05]  /*fbd0*/  IADD3 R7, P0, R14, UR7, RZ ;  /* 0x000000070e077c10 */ /* 0x000fca000ff1e0ff */
[----:B------:R-:W-:-:S04]  /*fbe0*/  IMAD.X R15, RZ, RZ, R17, P0 ;  /* 0x000000ffff0f7224 */ /* 0x000fc800000e0611 */
[----:B------:R-:W-:-:S04]  /*fbf0*/  IMAD.WIDE.U32 R4, R15, UR8, RZ ;  /* 0x000000080f047c25 */ /* 0x000fc8000f8e00ff */
[----:B------:R-:W-:-:S04]  /*fc00*/  IMAD.WIDE.U32 R4, P0, R7, UR9, R4 ;  /* 0x0000000907047c25 */ /* 0x000fc8000f800004 */
[----:B------:R-:W-:-:S04]  /*fc10*/  IMAD.WIDE.U32 R6, R7, UR8, RZ ;  /* 0x0000000807067c25 */ /* 0x000fc8000f8e00ff */
[----:B------:R-:W-:Y:S01]  /*fc20*/  IMAD.X R3, RZ, RZ, RZ, P0 ;  /* 0x000000ffff037224 */ /* 0x000fe200000e06ff */
[----:B------:R-:W-:Y:S01]  /*fc30*/  IADD3 RZ, P0, R7, R4, RZ ;  /* 0x0000000407ff7210 */ /* 0x000fe20007f1e0ff */
[----:B------:R-:W-:-:S04]  /*fc40*/  IMAD.MOV.U32 R2, RZ, RZ, R5 ;  /* 0x000000ffff027224 */ /* 0x000fc800078e0005 */
[----:B------:R-:W-:-:S08]  /*fc50*/  IMAD.WIDE.U32.X R2, R15, UR9, R2, P0 ;  /* 0x000000090f027c25 */ /* 0x000fd000080e0402 */
.L_x_312:
[--C-:B------:R-:W-:Y:S01]  /*fc60*/  SHF.R.U64 R6, R2, UR10, R3.reuse ;  /* 0x0000000a02067c19 */ /* 0x100fe20008001203 */
[----:B------:R-:W-:Y:S01]  /*fc70*/  ULDC.64 UR8, c[0x0][0x620] ;  /* 0x0001880000087ab9 */ /* 0x000fe20000000a00 */
[----:B------:R-:W-:Y:S01]  /*fc80*/  SHF.R.U32.HI R2, RZ, UR10, R3 ;  /* 0x0000000aff027c19 */ /* 0x000fe20008011603 */
[----:B------:R-:W-:Y:S01]  /*fc90*/  IMAD.MOV.U32 R3, RZ, RZ, R17 ;  /* 0x000000ffff037224 */ /* 0x000fe200078e0011 */
[----:B------:R-:W-:Y:S01]  /*fca0*/  IADD3 R5, P0, RZ, -R6, RZ ;  /* 0x80000006ff057210 */ /* 0x000fe20007f1e0ff */
[----:B------:R-:W-:Y:S01]  /*fcb0*/  ULDC UR7, c[0x0][0x150] ;  /* 0x0000540000077ab9 */ /* 0x000fe20000000800 */
[----:B0-----:R-:W-:Y:S01]  /*fcc0*/  I2FP.F32.U32 R7, R13 ;  /* 0x0000000d00077245 */ /* 0x001fe20000201000 */
[----:B------:R-:W0:Y:S01]  /*fcd0*/  LDC R18, c[0x0][0x144] ;  /* 0x00005100ff127b82 */ /* 0x000e220000000800 */
[----:B------:R-:W-:Y:S01]  /*fce0*/  ULDC.64 UR10, c[0x0][0x640] ;  /* 0x00019000000a7ab9 */ /* 0x000fe20000000a00 */
[----:B------:R-:W-:Y:S01]  /*fcf0*/  IMAD.X R2, RZ, RZ, ~R2, P0 ;  /* 0x000000ffff027224 */ /* 0x000fe200000e0e02 */
[----:B------:R-:W-:-:S03]  /*fd00*/  ISETP.NE.U32.AND P0, PT, RZ, UR10, PT ;  /* 0x0000000aff007c0c */ /* 0x000fc6000bf05070 */
[----:B------:R-:W-:Y:S01]  /*fd10*/  IMAD R4, R2, UR8, RZ ;  /* 0x0000000802047c24 */ /* 0x000fe2000f8e02ff */
[----:B------:R-:W-:Y:S01]  /*fd20*/  ISETP.NE.AND.EX P0, PT, RZ, UR11, PT, P0 ;  /* 0x0000000bff007c0c */ /* 0x000fe2000bf05300 */
[----:B------:R-:W-:Y:S01]  /*fd30*/  IMAD.MOV.U32 R2, RZ, RZ, R14 ;  /* 0x000000ffff027224 */ /* 0x000fe200078e000e */
[----:B------:R-:W2:Y:S03]  /*fd40*/  LDC R15, c[0x0][0x148] ;  /* 0x00005200ff0f7b82 */ /* 0x000ea60000000800 */
[----:B------:R-:W-:Y:S01]  /*fd50*/  IMAD.WIDE.U32 R2, R5, UR8, R2 ;  /* 0x0000000805027c25 */ /* 0x000fe2000f8e0002 */
[----:B------:R-:W-:-:S03]  /*fd60*/  ULDC UR8, c[0x0][0x154] ;  /* 0x0000550000087ab9 */ /* 0x000fc60000000800 */
[----:B------:R-:W-:Y:S02]  /*fd70*/  IMAD R5, R5, UR9, R4 ;  /* 0x0000000905057c24 */ /* 0x000fe4000f8e0204 */
[----:B------:R-:W-:Y:S01]  /*fd80*/  FMUL R4, R7, UR7 ;  /* 0x0000000707047c20 */ /* 0x000fe20008400000 */
[----:B------:R-:W-:Y:S01]  /*fd90*/  ULDC UR7, c[0x0][0x618] ;  /* 0x0001860000077ab9 */ /* 0x000fe20000000800 */
[----:B------:R-:W-:Y:S01]  /*fda0*/  ULDC UR9, c[0x0][0x608] ;  /* 0x0001820000097ab9 */ /* 0x000fe20000000800 */
[----:B------:R-:W-:-:S03]  /*fdb0*/  IMAD.IADD R3, R3, 0x1, R5 ;  /* 0x0000000103037824 */ /* 0x000fc600078e0205 */
[----:B------:R-:W3:Y:S02]  /*fdc0*/  F2I.U32.TRUNC.NTZ R4, R4 ;  /* 0x0000000400047305 */ /* 0x000ee4000020f000 */
[----:B------:R-:W-:Y:S02]  /*fdd0*/  SHF.R.U64 R7, R2, UR7, R3 ;  /* 0x0000000702077c19 */ /* 0x000fe40008001203 */
[----:B-1----:R-:W-:-:S05]  /*fde0*/  I2FP.F32.U32 R2, R10 ;  /* 0x0000000a00027245 */ /* 0x002fca0000201000 */
[----:B------:R-:W-:Y:S01]  /*fdf0*/  FMUL R5, R2, UR8 ;  /* 0x0000000802057c20 */ /* 0x000fe20008400000 */
[----:B------:R-:W-:Y:S01]  /*fe00*/  SHF.R.U32.HI R2, RZ, UR7, R3 ;  /* 0x00000007ff027c19 */ /* 0x000fe20008011603 */
[----:B------:R-:W-:Y:S02]  /*fe10*/  ULDC UR7, c[0x0][0x658] ;  /* 0x0001960000077ab9 */ /* 0x000fe40000000800 */
[----:B------:R1:W4:Y:S01]  /*fe20*/  F2I.U32.TRUNC.NTZ R19, R5 ;  /* 0x0000000500137305 */ /* 0x000322000020f000 */
[----:B------:R-:W-:Y:S01]  /*fe30*/  SHF.R.U64 R16, R7, UR9, R2 ;  /* 0x0000000907107c19 */ /* 0x000fe20008001202 */
[----:B---3--:R-:W-:Y:S01]  /*fe40*/  IMAD.MOV R4, RZ, RZ, -R4 ;  /* 0x000000ffff047224 */ /* 0x008fe200078e0a04 */
[----:B------:R-:W-:-:S03]  /*fe50*/  SHF.R.U32.HI R3, RZ, UR9, R2 ;  /* 0x00000009ff037c19 */ /* 0x000fc60008011602 */
[----:B0-----:R-:W-:Y:S01]  /*fe60*/  IMAD R13, R18, R4, R13 ;  /* 0x00000004120d7224 */ /* 0x001fe200078e020d */
[--C-:B------:R-:W-:Y:S02]  /*fe70*/  SHF.R.U64 R14, R16, UR7, R3.reuse ;  /* 0x00000007100e7c19 */ /* 0x100fe40008001203 */
[----:B------:R-:W-:-:S03]  /*fe80*/  SHF.R.U32.HI R17, RZ, UR7, R3 ;  /* 0x00000007ff117c19 */ /* 0x000fc60008011603 */
[----:B------:R-:W-:Y:S02]  /*fe90*/  IMAD.MOV.U32 R2, RZ, RZ, R14 ;  /* 0x000000ffff027224 */ /* 0x000fe400078e000e */
[----:B------:R-:W-:Y:S01]  /*fea0*/  IMAD.MOV.U32 R3, RZ, RZ, R17 ;  /* 0x000000ffff037224 */ /* 0x000fe200078e0011 */
[----:B-12-4-:R-:W-:Y:S06]  /*feb0*/  @!P0 BRA `(.L_x_313) ;  /* 0x0000000000288947 */ /* 0x016fec0003800000 */
[----:B------:R-:W-:Y:S02]  /*fec0*/  ULDC UR7, c[0x0][0x64c] ;  /* 0x0001930000077ab9 */ /* 0x000fe40000000800 */
[----:B------:R-:W-:-:S05]  /*fed0*/  IADD3 R3, P0, R14, UR7, RZ ;  /* 0x000000070e037c10 */ /* 0x000fca000ff1e0ff */
[----:B------:R-:W-:-:S04]  /*fee0*/  IMAD.X R17, RZ, RZ, R17, P0 ;  /* 0x000000ffff117224 */ /* 0x000fc800000e0611 */
[----:B------:R-:W-:-:S04]  /*fef0*/  IMAD.WIDE.U32 R4, R17, UR10, RZ ;  /* 0x0000000a11047c25 */ /* 0x000fc8000f8e00ff */
[----:B------:R-:W-:-:S04]  /*ff00*/  IMAD.WIDE.U32 R4, P0, R3, UR11, R4 ;  /* 0x0000000b03047c25 */ /* 0x000fc8000f800004 */
[----:B------:R-:W-:-:S04]  /*ff10*/  IMAD.WIDE.U32 R2, R3, UR10, RZ ;  /* 0x0000000a03027c25 */ /* 0x000fc8000f8e00ff */
[----:B------:R-:W-:Y:S01]  /*ff20*/  IMAD.MOV.U32 R2, RZ, RZ, R5 ;  /* 0x000000ffff027224 */ /* 0x000fe200078e0005 */
[----:B------:R-:W-:Y:S01]  /*ff30*/  IADD3 RZ, P1, R3, R4, RZ ;  /* 0x0000000403ff7210 */ /* 0x000fe20007f3e0ff */
[----:B------:R-:W-:-:S04]  /*ff40*/  IMAD.X R3, RZ, RZ, RZ, P0 ;  /* 0x000000ffff037224 */ /* 0x000fc800000e06ff */
[----:B------:R-:W-:-:S08]  /*ff50*/  IMAD.WIDE.U32.X R2, R17, UR11, R2, P1 ;  /* 0x0000000b11027c25 */ /* 0x000fd000088e0402 */
.L_x_313:
[----:B------:R-:W-:Y:S01]  /*ff60*/  ULDC UR7, c[0x0][0x648] ;  /* 0x0001920000077ab9 */ /* 0x000fe20000000800 */
[----:B------:R-:W-:Y:S01]  /*ff70*/  LOP3.LUT R16, R16, UR6, RZ, 0xc0, !PT ;  /* 0x0000000610107c12 */ /* 0x000fe2000f8ec0ff */
[----:B------:R-:W-:Y:S01]  /*ff80*/  IMAD.MOV R19, RZ, RZ, -R19 ;  /* 0x000000ffff137224 */ /* 0x000fe200078e0a13 */
[----:B------:R-:W-:Y:S01]  /*ff90*/  SHF.R.U64 R3, R2, UR7, R3 ;  /* 0x0000000702037c19 */ /* 0x000fe20008001203 */
[----:B------:R-:W-:Y:S01]  /*ffa0*/  ULDC UR7, c[0x0][0x638] ;  /* 0x00018e0000077ab9 */ /* 0x000fe20000000800 */
[----:B------:R-:W-:Y:S01]  /*ffb0*/  LOP3.LUT R7, R7, UR4, RZ, 0xc0, !PT ;  /* 0x0000000407077c12 */ /* 0x000fe2000f8ec0ff */
[----:B------:R-:W-:Y:S01]  /*ffc0*/  @P4 IMAD R13, R15, R19, R10 ;  /* 0x000000130f0d4224 */ /* 0x000fe200078e020a */
[----:B------:R-:W-:Y:S01]  /*ffd0*/  ULDC UR8, c[0x0][0x610] ;  /* 0x0001840000087ab9 */ /* 0x000fe20000000800 */
[----:B------:R-:W-:Y:S02]  /*ffe0*/  IMAD.MOV R5, RZ, RZ, -R3 ;  /* 0x000000ffff057224 */ /* 0x000fe400078e0a03 */
[----:B------:R-:W-:-:S02]  /*fff0*/  IMAD R16, R3, UR5, R16 ;  /* 0x0000000503107c24 */ /* 0x000fc4000f8e0210 */
[----:B------:R-:W-:Y:S01]  /*10000*/  IMAD R14, R5, UR7, R14 ;  /* 0x00000007050e7c24 */ /* 0x000fe2000f8e020e */
[----:B------:R-:W-:Y:S01]  /*10010*/  ULDC UR7, c[0x0][0x600] ;  /* 0x0001800000077ab9 */ /* 0x000fe20000000800 */
[----:B------:R-:W-:Y:S02]  /*10020*/  IMAD R13, R16, UR8, R13 ;  /* 0x00000008100d7c24 */ /* 0x000fe4000f8e020d */
[----:B------:R-:W-:Y:S02]  /*10030*/  IMAD R14, R14, UR7, R7 ;  /* 0x000000070e0e7c24 */ /* 0x000fe4000f8e0207 */
[----:B------:R-:W-:-:S03]  /*10040*/  IMAD.MOV.U32 R2, RZ, RZ, 0x1 ;  /* 0x00000001ff027424 */ /* 0x000fc600078e00ff */
[----:B------:R-:W-:Y:S02]  /*10050*/  SEL R7, R14, R13, !P4 ;  /* 0x0000000d0e077207 */ /* 0x000fe40006000000 */
[----:B------:R-:W-:-:S07]  /*10060*/  SEL R5, R13, R14, !P4 ;  /* 0x0000000e0d057207 */ /* 0x000fce0006000000 */
.L_x_311:
[----:B------:R-:W-:Y:S05]  /*10070*/  BSYNC B1 ;  /* 0x0000000000017941 */ /* 0x000fea0003800000 */
.L_x_310:
[----:B------:R-:W-:-:S13]  /*10080*/  LOP3.LUT P0, RZ, R2, 0xff, RZ, 0xc0, !PT ;  /* 0x000000ff02ff7812 */ /* 0x000fda000780c0ff */
[----:B------:R-:W-:Y:S05]  /*10090*/  @P0 BRA `(.L_x_314) ;  /* 0xfffffff400240947 */ /* 0x000fea000383ffff */
[----:B------:R-:W-:Y:S05]  /*100a0*/  BSYNC B0 ;  /* 0x0000000000007941 */ /* 0x000fea0003800000 */
.L_x_303:
[----:B------:R-:W-:-:S03]  /*100b0*/  UMOV UR7, 0xffffffff ;  /* 0xffffffff00077882 */ /* 0x000fc60000000000 */
[----:B------:R-:W-:Y:S05]  /*100c0*/  BRA.DIV UR7, `(.L_x_315) ;  /* 0x0000000607047947 */ /* 0x000fea000b800000 */
[----:B------:R-:W-:-:S13]  /*100d0*/  ELECT P0, URZ, PT ;  /* 0x00000000003f782f */ /* 0x000fda0003800000 */
.L_x_328:
[----:B------:R-:W-:Y:S04]  /*100e0*/  BSSY B0, `(.L_x_316) ;  /* 0x0000023000007945 */ /* 0x000fe80003800000 */
[----:B------:R-:W-:Y:S05]  /*100f0*/  @!P0 BRA `(.L_x_317) ;  /* 0x0000000000848947 */ /* 0x000fea0003800000 */
[----:B------:R-:W-:-:S04]  /*10100*/  ULOP3.LUT UR7, UR13, 0x2, URZ, 0xfc, !UPT ;  /* 0x000000020d077892 */ /* 0x000fc8000f8efc3f */
[----:B------:R-:W-:-:S06]  /*10110*/  UISETP.NE.AND UP0, UPT, UR7, 0x3, UPT ;  /* 0x000000030700788c */ /* 0x000fcc000bf05270 */
[----:B------:R-:W-:-:S13]  /*10120*/  PLOP3.LUT P0, PT, PT, PT, UP0, 0x80, 0x0 ;  /* 0x000000000000781c */ /* 0x000fda0003f0f008 */
[----:B------:R-:W-:Y:S05]  /*10130*/  @!P0 BRA `(.L_x_318) ;  /* 0x0000000000048947 */ /* 0x000fea0003800000 */
[----:B------:R-:W-:Y:S01]  /*10140*/  BPT.TRAP 0x1 ;  /* 0x000000040000795c */ /* 0x000fe20000300000 */
.L_x_318:
[----:B------:R-:W0:Y:S01]  /*10150*/  S2R R3, SR_CgaCtaId ;  /* 0x0000000000037919 */ /* 0x000e220000008800 */
[----:B------:R-:W-:Y:S02]  /*10160*/  MOV R0, 0x400 ;  /* 0x0000040000007802 */ /* 0x000fe40000000f00 */
[----:B------:R-:W-:Y:S02]  /*10170*/  SHF.L.U32 R2, R9, 0x1f, RZ ;  /* 0x0000001f09027819 */ /* 0x000fe400000006ff */
[----:B0-----:R-:W-:-:S05]  /*10180*/  LEA R3, R3, R0, 0x18 ;  /* 0x0000000003037211 */ /* 0x001fca00078ec0ff */
[----:B------:R-:W-:-:S04]  /*10190*/  VIADD R3, R3, 0x18 ;  /* 0x0000001803037836 */ /* 0x000fc80000000000 */
[C---:B------:R-:W-:Y:S02]  /*101a0*/  IMAD R5, R12.reuse, 0x8, R3 ;  /* 0x000000080c057824 */ /* 0x040fe400078e0203 */
[----:B------:R-:W-:Y:S02]  /*101b0*/  VIADD R12, R12, 0x1 ;  /* 0x000000010c0c7836 */ /* 0x000fe40000000000 */
[----:B------:R-:W0:Y:S03]  /*101c0*/  SYNCS.PHASECHK.TRANS64.TRYWAIT P0, [R5+URZ], R2 ;  /* 0x00000002050075a7 */ /* 0x000e26000800017f */
[----:B------:R-:W-:-:S04]  /*101d0*/  ISETP.NE.AND P1, PT, R12, 0x3, PT ;  /* 0x000000030c00780c */ /* 0x000fc80003f25270 */
[----:B------:R-:W-:Y:S02]  /*101e0*/  SEL R0, RZ, 0x1, P1 ;  /* 0x00000001ff007807 */ /* 0x000fe40000800000 */
[----:B------:R-:W-:Y:S02]  /*101f0*/  SEL R12, R12, RZ, P1 ;  /* 0x000000ff0c0c7207 */ /* 0x000fe40000800000 */
[----:B------:R-:W-:-:S03]  /*10200*/  LOP3.LUT R9, R9, R0, RZ, 0x3c, !PT ;  /* 0x0000000009097212 */ /* 0x000fc600078e3cff */
[----:B------:R-:W-:Y:S01]  /*10210*/  IMAD R7, R12, 0x8, R3 ;  /* 0x000000080c077824 */ /* 0x000fe200078e0203 */
[----:B------:R-:W-:Y:S01]  /*10220*/  SHF.L.U32 R4, R9, 0x1f, RZ ;  /* 0x0000001f09047819 */ /* 0x000fe200000006ff */
[----:B0-----:R-:W-:Y:S06]  /*10230*/  @!P0 BRA `(.L_x_319) ;  /* 0x0000000000c88947 */ /* 0x001fec0003800000 */
.L_x_329:
[----:B------:R-:W1:Y:S01]  /*10240*/  SYNCS.PHASECHK.TRANS64.TRYWAIT P0, [R7+URZ], R4 ;  /* 0x00000004070075a7 */ /* 0x000e62000800017f */
[----:B------:R-:W-:-:S05]  /*10250*/  VIADD R0, R12, 0x1 ;  /* 0x000000010c007836 */ /* 0x000fca0000000000 */
[----:B------:R-:W-:-:S04]  /*10260*/  ISETP.NE.AND P1, PT, R0, 0x3, PT ;  /* 0x000000030000780c */ /* 0x000fc80003f25270 */
[----:B0-----:R-:W-:Y:S02]  /*10270*/  SEL R2, RZ, 0x1, P1 ;  /* 0x00000001ff027807 */ /* 0x001fe40000800000 */
[----:B------:R-:W-:Y:S02]  /*10280*/  SEL R0, R0, RZ, P1 ;  /* 0x000000ff00007207 */ /* 0x000fe40000800000 */
[----:B------:R-:W-:Y:S01]  /*10290*/  LOP3.LUT R2, R9, R2, RZ, 0x3c, !PT ;  /* 0x0000000209027212 */ /* 0x000fe200078e3cff */
[----:B-1----:R-:W-:Y:S06]  /*102a0*/  @!P0 BRA `(.L_x_320) ;  /* 0x0000000000c08947 */ /* 0x002fec0003800000 */
.L_x_330:
[----:B------:R-:W-:Y:S01]  /*102b0*/  IMAD R3, R0, 0x8, R3 ;  /* 0x0000000800037824 */ /* 0x000fe200078e0203 */
[----:B------:R-:W-:-:S07]  /*102c0*/  SHF.L.U32 R0, R2, 0x1f, RZ ;  /* 0x0000001f02007819 */ /* 0x000fce00000006ff */
.L_x_321:
[----:B-1----:R1:W2:Y:S02]  /*102d0*/  SYNCS.PHASECHK.TRANS64.TRYWAIT P0, [R3+URZ], R0 ;  /* 0x00000000030075a7 */ /* 0x0022a4000800017f */
[----:B--2---:R-:W-:Y:S05]  /*102e0*/  @!P0 NANOSLEEP.SYNCS 0x989680 ;  /* 0x009896800000895d */ /* 0x004fea0003900000 */
[----:B------:R-:W2:Y:S02]  /*102f0*/  @!P0 SYNCS.PHASECHK.TRANS64 P0, [R3+URZ], R0 ;  /* 0x00000000030085a7 */ /* 0x000ea4000800007f */
[----:B--2---:R-:W-:Y:S05]  /*10300*/  @!P0 BRA `(.L_x_321) ;  /* 0xfffffffc00f08947 */ /* 0x004fea000383ffff */
.L_x_317:
[----:B------:R-:W-:Y:S05]  /*10310*/  BSYNC B0 ;  /* 0x0000000000007941 */ /* 0x000fea0003800000 */
.L_x_316:
[----:B------:R-:W-:Y:S05]  /*10320*/  EXIT ;  /* 0x000000000000794d */ /* 0x000fea0003800000 */
.L_x_21:
[----:B-1----:R-:W-:-:S04]  /*10330*/  IMAD.U32 R3, RZ, RZ, UR7 ;  /* 0x00000007ff037e24 */ /* 0x002fc8000f8e00ff */
[----:B------:R1:W3:Y:S03]  /*10340*/  SYNCS.PHASECHK.TRANS64.TRYWAIT P0, [R3+URZ], R0 ;  /* 0x00000000030075a7 */ /* 0x0002e6000800017f */
[----:B---3--:R-:W-:Y:S05]  /*10350*/  @!P0 NANOSLEEP.SYNCS 0x989680 ;  /* 0x009896800000895d */ /* 0x008fea0003900000 */
[----:B------:R-:W3:Y:S02]  /*10360*/  @!P0 SYNCS.PHASECHK.TRANS64 P0, [R3+URZ], R0 ;  /* 0x00000000030085a7 */ /* 0x000ee4000800007f */
[----:B---3--:R-:W-:Y:S05]  /*10370*/  @!P0 BRA `(.L_x_21) ;  /* 0xfffffffc00ec8947 */ /* 0x008fea000383ffff */
[----:B------:R-:W-:Y:S05]  /*10380*/  BRA `(.L_x_20) ;  /* 0xffffff1800a87947 */ /* 0x000fea000383ffff */
.L_x_27:
[----:B-----5:R1:W-:Y:S02]  /*10390*/  STL [R1+0x90], R0 ;  /* 0x0000900001007387 */ /* 0x0203e40000100800 */
[----:B-1----:R-:W-:-:S04]  /*103a0*/  IMAD.U32 R0, RZ, RZ, UR9 ;  /* 0x00000009ff007e24 */ /* 0x002fc8000f8e00ff */
[----:B------:R1:W4:Y:S03]  /*103b0*/  SYNCS.PHASECHK.TRANS64.TRYWAIT P0, [R0+URZ], R229 ;  /* 0x000000e5000075a7 */ /* 0x000326000800017f */
[----:B----4-:R-:W-:Y:S05]  /*103c0*/  @!P0 NANOSLEEP.SYNCS 0x989680 ;  /* 0x009896800000895d */ /* 0x010fea0003900000 */
[----:B------:R1:W4:Y:S02]  /*103d0*/  @!P0 SYNCS.PHASECHK.TRANS64 P0, [R0+URZ], R229 ;  /* 0x000000e5000085a7 */ /* 0x000324000800007f */
[----:B-1----:R1:W5:Y:S02]  /*103e0*/  LDL.LU R0, [R1+0x90] ;  /* 0x0000900001007983 */ /* 0x0023640000300800 */
[----:B-1--4-:R-:W-:Y:S05]  /*103f0*/  @!P0 BRA `(.L_x_27) ;  /* 0xfffffffc00e48947 */ /* 0x012fea000383ffff */
[----:B------:R-:W-:Y:S05]  /*10400*/  BRA `(.L_x_26) ;  /* 0xffffff2c000c7947 */ /* 0x000fea000383ffff */
.L_x_304:
[----:B------:R-:W-:Y:S01]  /*10410*/  BSSY B1, `(.L_x_322) ;  /* 0x0000006000017945 */ /* 0x000fe20003800000 */
[----:B------:R-:W-:-:S07]  /*10420*/  IMAD.MOV.U32 R2, RZ, RZ, -0x1 ;  /* 0xffffffffff027424 */ /* 0x000fce00078e00ff */
[----:B------:R-:W-:Y:S05]  /*10430*/  WARPSYNC.COLLECTIVE R2, `(.L_x_323) ;  /* 0x00000000020c7348 */ /* 0x000fea0003c00000 */
[----:B------:R-:W-:Y:S02]  /*10440*/  ELECT P0, UR62, PT ;  /* 0x00000000003e782f */ /* 0x000fe40003800000 */
[----:B------:R-:W-:Y:S01]  /*10450*/  MOV R2, UR62 ;  /* 0x0000003e00027c02 */ /* 0x000fe20008000f00 */
[----:B------:R-:W-:Y:S10]  /*10460*/  ENDCOLLECTIVE ;  /* 0x000000000000791b */ /* 0x000ff40003800000 */
.L_x_323:
[----:B------:R-:W-:Y:S05]  /*10470*/  BSYNC B1 ;  /* 0x0000000000017941 */ /* 0x000fea0003800000 */
.L_x_322:
[----:B------:R-:W-:Y:S05]  /*10480*/  BRA `(.L_x_324) ;  /* 0xfffffff000347947 */ /* 0x000fea000383ffff */
.L_x_307:
[----:B0-----:R0:W2:Y:S02]  /*10490*/  SYNCS.PHASECHK.TRANS64.TRYWAIT P0, [R13+URZ+0x18], R4 ;  /* 0x000018040d0075a7 */ /* 0x0010a4000800017f */
[----:B--2---:R-:W-:Y:S05]  /*104a0*/  @!P0 NANOSLEEP.SYNCS 0x989680 ;  /* 0x009896800000895d */ /* 0x004fea0003900000 */
[----:B------:R-:W2:Y:S02]  /*104b0*/  @!P0 SYNCS.PHASECHK.TRANS64 P0, [R13+URZ+0x18], R4 ;  /* 0x000018040d0085a7 */ /* 0x000ea4000800007f */
[----:B--2---:R-:W-:Y:S05]  /*104c0*/  @!P0 BRA `(.L_x_307) ;  /* 0xfffffffc00f08947 */ /* 0x004fea000383ffff */
[----:B------:R-:W-:Y:S05]  /*104d0*/  BRA `(.L_x_325) ;  /* 0xfffffff000707947 */ /* 0x000fea000383ffff */
.L_x_315:
[----:B------:R-:W-:Y:S01]  /*104e0*/  BSSY B0, `(.L_x_326) ;  /* 0x0000006000007945 */ /* 0x000fe20003800000 */
[----:B------:R-:W-:-:S07]  /*104f0*/  IMAD.MOV.U32 R2, RZ, RZ, -0x1 ;  /* 0xffffffffff027424 */ /* 0x000fce00078e00ff */
[----:B------:R-:W-:Y:S05]  /*10500*/  WARPSYNC.COLLECTIVE R2, `(.L_x_327) ;  /* 0x00000000020c7348 */ /* 0x000fea0003c00000 */
[----:B------:R-:W-:Y:S02]  /*10510*/  ELECT P0, UR62, PT ;  /* 0x00000000003e782f */ /* 0x000fe40003800000 */
[----:B------:R-:W-:Y:S01]  /*10520*/  MOV R2, UR62 ;  /* 0x0000003e00027c02 */ /* 0x000fe20008000f00 */
[----:B------:R-:W-:Y:S10]  /*10530*/  ENDCOLLECTIVE ;  /* 0x000000000000791b */ /* 0x000ff40003800000 */
.L_x_327:
[----:B------:R-:W-:Y:S05]  /*10540*/  BSYNC B0 ;  /* 0x0000000000007941 */ /* 0x000fea0003800000 */
.L_x_326:
[----:B------:R-:W-:Y:S05]  /*10550*/  BRA `(.L_x_328) ;  /* 0xfffffff800e07947 */ /* 0x000fea000383ffff */
.L_x_319:
[----:B0-----:R0:W1:Y:S02]  /*10560*/  SYNCS.PHASECHK.TRANS64.TRYWAIT P0, [R5+URZ], R2 ;  /* 0x00000002050075a7 */ /* 0x001064000800017f */
[----:B-1----:R-:W-:Y:S05]  /*10570*/  @!P0 NANOSLEEP.SYNCS 0x989680 ;  /* 0x009896800000895d */ /* 0x002fea0003900000 */
[----:B------:R-:W1:Y:S02]  /*10580*/  @!P0 SYNCS.PHASECHK.TRANS64 P0, [R5+URZ], R2 ;  /* 0x00000002050085a7 */ /* 0x000e64000800007f */
[----:B-1----:R-:W-:Y:S05]  /*10590*/  @!P0 BRA `(.L_x_319) ;  /* 0xfffffffc00f08947 */ /* 0x002fea000383ffff */
[----:B------:R-:W-:Y:S05]  /*105a0*/  BRA `(.L_x_329) ;  /* 0xfffffffc00247947 */ /* 0x000fea000383ffff */
.L_x_320:
[----:B0-----:R0:W1:Y:S02]  /*105b0*/  SYNCS.PHASECHK.TRANS64.TRYWAIT P0, [R7+URZ], R4 ;  /* 0x00000004070075a7 */ /* 0x001064000800017f */
[----:B-1----:R-:W-:Y:S05]  /*105c0*/  @!P0 NANOSLEEP.SYNCS 0x989680 ;  /* 0x009896800000895d */ /* 0x002fea0003900000 */
[----:B------:R-:W1:Y:S02]  /*105d0*/  @!P0 SYNCS.PHASECHK.TRANS64 P0, [R7+URZ], R4 ;  /* 0x00000004070085a7 */ /* 0x000e64000800007f */
[----:B-1----:R-:W-:Y:S05]  /*105e0*/  @!P0 BRA `(.L_x_320) ;  /* 0xfffffffc00f08947 */ /* 0x002fea000383ffff */
[----:B------:R-:W-:Y:S05]  /*105f0*/  BRA `(.L_x_330) ;  /* 0xfffffffc002c7947 */ /* 0x000fea000383ffff */
.L_x_331:
[----:B------:R-:W-:-:S00]  /*10600*/  BRA `(.L_x_331) ;  /* 0xfffffffc00fc7947 */ /* 0x000fc0000383ffff */
[----:B------:R-:W-:-:S00]  /*10610*/  NOP ;  /* 0x0000000000007918 */ /* 0x000fc00000000000 */
        /* <DEDUP_REMOVED lines=14> */
.L_x_332:


//--------------------- .nv.shared._ZN7cutlass13device_kernelINS_4gemm6kernel13GemmUniversalIN4cute5tupleIJiiiiEEENS1_10collective13CollectiveMmaINS1_37MainloopSm90TmaGmmaWarpSpecializedFP8ILi3ENS5_IJNS4_1CILi2EEENSA_ILi1EEESC_EEENS1_35KernelTmaWarpSpecializedCooperativeEEENS5_IJNSA_ILi256EEENSA_ILi128EEENSA_ILi32EEEEEENS_12float_e5m2_tENS5_IJlSC_lEEESK_SL_NS4_8TiledMMAINS4_8MMA_AtomIJNS4_4SM904GMMA31MMA_64x128x32_F32E5M2E5M2_SS_TNILNSP_7ScaleInE1ELSR_1EEEEEENS4_6LayoutISD_NS5_IJSC_NSA_ILi0EEESV_EEEEENS5_IJNS4_10UnderscoreESY_SY_EEEEENS4_13SM90_TMA_LOADENS4_14ComposedLayoutINS4_7SwizzleILi1ELi4ELi3EEENS4_18smem_ptr_flag_bitsILi8EEENSU_INS5_IJNSA_ILi8EEESI_EEENS5_IJSI_SC_EEEEEEEvNS4_8identityENS4_23SM90_TMA_LOAD_MULTICASTES1B_vS1C_EENS_8epilogue10collective6detail29Sm90TmaWarpSpecializedAdapterINS1G_15DefaultEpilogueISK_SL_SL_NS1F_6thread17LinearCombinationISK_Li1EffLNS1K_9ScaleType4KindE0ELNS_15FloatRoundStyleE2ESK_EENS1_15EpilogueDefaultEEEEEvvEEEEvNT_6ParamsE --------------------------
	.section	.nv.shared._ZN7cutlass13device_kernelINS_4gemm6kernel13GemmUniversalIN4cute5tupleIJiiiiEEENS1_10collective13CollectiveMmaINS1_37MainloopSm90TmaGmmaWarpSpecializedFP8ILi3ENS5_IJNS4_1CILi2EEENSA_ILi1EEESC_EEENS1_35KernelTmaWarpSpecializedCooperativeEEENS5_IJNSA_ILi256EEENSA_ILi128EEENSA_ILi32EEEEEENS_12float_e5m2_tENS5_IJlSC_lEEESK_SL_NS4_8TiledMMAINS4_8MMA_AtomIJNS4_4SM904GMMA31MMA_64x128x32_F32E5M2E5M2_SS_TNILNSP_7ScaleInE1ELSR_1EEEEEENS4_6LayoutISD_NS5_IJSC_NSA_ILi0EEESV_EEEEENS5_IJNS4_10UnderscoreESY_SY_EEEEENS4_13SM90_TMA_LOADENS4_14ComposedLayoutINS4_7SwizzleILi1ELi4ELi3EEENS4_18smem_ptr_flag_bitsILi8EEENSU_INS5_IJNSA_ILi8EEESI_EEENS5_IJSI_SC_EEEEEEEvNS4_8identityENS4_23SM90_TMA_LOAD_MULTICASTES1B_vS1C_EENS_8epilogue10collective6detail29Sm90TmaWarpSpecializedAdapterINS1G_15DefaultEpilogueISK_SL_SL_NS1F_6thread17LinearCombinationISK_Li1EffLNS1K_9ScaleType4KindE0ELNS_15FloatRoundStyleE2ESK_EENS1_15EpilogueDefaultEEEEEvvEEEEvNT_6ParamsE,"aw",@nobits
	.sectionflags	@""
	.align	16
	.zero		1024


//--------------------- .nv.shared.reserved.0     --------------------------
	.section	.nv.shared.reserved.0,"aw",@nobits
	.weak		__nv_reservedSMEM_offset_0_alias
	.size		__nv_reservedSMEM_offset_0_alias, 0, 0
	.other		__nv_reservedSMEM_offset_0_alias,@"STO_CUDA_RESERVED_SHARED STV_DEFAULT"
__nv_reservedSMEM_offset_0_alias:
	.zero		0


//--------------------- .nv.global                --------------------------
	.section	.nv.global,"aw",@nobits
.nv.global:
	.type		_ZN39_INTERNAL_c07fa8e6_4_k_cu_5bfb7967_53854cute1_E,@object
	.size		_ZN39_INTERNAL_c07fa8e6_4_k_cu_5bfb7967_53854cute1_E,(_ZN39_INTERNAL_c07fa8e6_4_k_cu_5bfb7967_53854cuda3std3__45__cpo6cbeginE - _ZN39_INTERNAL_c07fa8e6_4_k_cu_5bfb7967_53854cute1_E)
_ZN39_INTERNAL_c07fa8e6_4_k_cu_5bfb7967_53854cute1_E:
	.zero		1
	.type		_ZN39_INTERNAL_c07fa8e6_4_k_cu_5bfb7967_53854cuda3std3__45__cpo6cbeginE,@object
	.size		_ZN39_INTERNAL_c07fa8e6_4_k_cu_5bfb7967_53854cuda3std3__45__cpo6cbeginE,(_ZN39_INTERNAL_c07fa8e6_4_k_cu_5bfb7967_53854cuda3std3__48in_placeE - _ZN39_INTERNAL_c07fa8e6_4_k_cu_5bfb7967_53854cuda3std3__45__cpo6cbeginE)
_ZN39_INTERNAL_c07fa8e6_4_k_cu_5bfb7967_53854cuda3std3__45__cpo6cbeginE:
	.zero		1
	.type		_ZN39_INTERNAL_c07fa8e6_4_k_cu_5bfb7967_53854cuda3std3__48in_placeE,@object
	.size		_ZN39_INTERNAL_c07fa8e6_4_k_cu_5bfb7967_53854cuda3std3__48in_placeE,(_ZN39_INTERNAL_c07fa8e6_4_k_cu_5bfb7967_53854cuda3std6ranges3__45__cpo9iter_moveE - _ZN39_INTERNAL_c07fa8e6_4_k_cu_5bfb7967_53854cuda3std3__48in_placeE)
_ZN39_INTERNAL_c07fa8e6_4_k_cu_5bfb7967_53854cuda3std3__48in_placeE:
	.zero		1
	.type		_ZN39_INTERNAL_c07fa8e6_4_k_cu_5bfb7967_53854cuda3std6ranges3__45__cpo9iter_moveE,@object
	.size		_ZN39_INTERNAL_c07fa8e6_4_k_cu_5bfb7967_53854cuda3std6ranges3__45__cpo9iter_moveE,(_ZN39_INTERNAL_c07fa8e6_4_k_cu_5bfb7967_53854cuda3std3__45__cpo5beginE - _ZN39_INTERNAL_c07fa8e6_4_k_cu_5bfb7967_53854cuda3std6ranges3__45__cpo9iter_moveE)
_ZN39_INTERNAL_c07fa8e6_4_k_cu_5bfb7967_53854cuda3std6ranges3__45__cpo9iter_moveE:
	.zero		1
	.type		_ZN39_INTERNAL_c07fa8e6_4_k_cu_5bfb7967_53854cuda3std3__45__cpo5beginE,@object
	.size		_ZN39_INTERNAL_c07fa8e6_4_k_cu_5bfb7967_53854cuda3std3__45__cpo5beginE,(_ZN39_INTERNAL_c07fa8e6_4_k_cu_5bfb7967_53854cuda3std3__441_GLOBAL__N__c07fa8e6_4_k_cu_5bfb7967_53856ignoreE - _ZN39_INTERNAL_c07fa8e6_4_k_cu_5bfb7967_53854cuda3std3__45__cpo5beginE)
_ZN39_INTERNAL_c07fa8e6_4_k_cu_5bfb7967_53854cuda3std3__45__cpo5beginE:
	.zero		1
	.type		_ZN39_INTERNAL_c07fa8e6_4_k_cu_5bfb7967_53854cuda3std3__441_GLOBAL__N__c07fa8e6_4_k_cu_5bfb7967_53856ignoreE,@object
	.size		_ZN39_INTERNAL_c07fa8e6_4_k_cu_5bfb7967_53854cuda3std3__441_GLOBAL__N__c07fa8e6_4_k_cu_5bfb7967_53856ignoreE,(_ZN39_INTERNAL_c07fa8e6_4_k_cu_5bfb7967_53854cute7productE - _ZN39_INTERNAL_c07fa8e6_4_k_cu_5bfb7967_53854cuda3std3__441_GLOBAL__N__c07fa8e6_4_k_cu_5bfb7967_53856ignoreE)
_ZN39_INTERNAL_c07fa8e6_4_k_cu_5bfb7967_53854cuda3std3__441_GLOBAL__N__c07fa8e6_4_k_cu_5bfb7967_53856ignoreE:
	.zero		1
	.type		_ZN39_INTERNAL_c07fa8e6_4_k_cu_5bfb7967_53854cute7productE,@object
	.size		_ZN39_INTERNAL_c07fa8e6_4_k_cu_5bfb7967_53854cute7productE,(_ZN39_INTERNAL_c07fa8e6_4_k_cu_5bfb7967_53854cuda3std3__45__cpo3endE - _ZN39_INTERNAL_c07fa8e6_4_k_cu_5bfb7967_53854cute7productE)
_ZN39_INTERNAL_c07fa8e6_4_k_cu_5bfb7967_53854cute7productE:
	.zero		1
	.type		_ZN39_INTERNAL_c07fa8e6_4_k_cu_5bfb7967_53854cuda3std3__45__cpo3endE,@object
	.size		_ZN39_INTERNAL_c07fa8e6_4_k_cu_5bfb7967_53854cuda3std3__45__cpo3endE,(_ZN39_INTERNAL_c07fa8e6_4_k_cu_5bfb7967_53854cuda3std3__419piecewise_constructE - _ZN39_INTERNAL_c07fa8e6_4_k_cu_5bfb7967_53854cuda3std3__45__cpo3endE)
_ZN39_INTERNAL_c07fa8e6_4_k_cu_5bfb7967_53854cuda3std3__45__cpo3endE:
	.zero		1
	.type		_ZN39_INTERNAL_c07fa8e6_4_k_cu_5bfb7967_53854cuda3std3__419piecewise_constructE,@object
	.size		_ZN39_INTERNAL_c07fa8e6_4_k_cu_5bfb7967_53854cuda3std3__419piecewise_constructE,(_ZN39_INTERNAL_c07fa8e6_4_k_cu_5bfb7967_53854cuda3std3__45__cpo4cendE - _ZN39_INTERNAL_c07fa8e6_4_k_cu_5bfb7967_53854cuda3std3__419piecewise_constructE)
_ZN39_INTERNAL_c07fa8e6_4_k_cu_5bfb7967_53854cuda3std3__419piecewise_constructE:
	.zero		1
	.type		_ZN39_INTERNAL_c07fa8e6_4_k_cu_5bfb7967_53854cuda3std3__45__cpo4cendE,@object
	.size		_ZN39_INTERNAL_c07fa8e6_4_k_cu_5bfb7967_53854cuda3std3__45__cpo4cendE,(_ZN39_INTERNAL_c07fa8e6_4_k_cu_5bfb7967_53854cuda3std6ranges3__45__cpo4swapE - _ZN39_INTERNAL_c07fa8e6_4_k_cu_5bfb7967_53854cuda3std3__45__cpo4cendE)
_ZN39_INTERNAL_c07fa8e6_4_k_cu_5bfb7967_53854cuda3std3__45__cpo4cendE:
	.zero		1
	.type		_ZN39_INTERNAL_c07fa8e6_4_k_cu_5bfb7967_53854cuda3std6ranges3__45__cpo4swapE,@object
	.size		_ZN39_INTERNAL_c07fa8e6_4_k_cu_5bfb7967_53854cuda3std6ranges3__45__cpo4swapE,(.L_7 - _ZN39_INTERNAL_c07fa8e6_4_k_cu_5bfb7967_53854cuda3std6ranges3__45__cpo4swapE)
_ZN39_INTERNAL_c07fa8e6_4_k_cu_5bfb7967_53854cuda3std6ranges3__45__cpo4swapE:
	.zero		1
.L_7:


//--------------------- .nv.constant0._ZN7cutlass13device_kernelINS_4gemm6kernel13GemmUniversalIN4cute5tupleIJiiiiEEENS1_10collective13CollectiveMmaINS1_37MainloopSm90TmaGmmaWarpSpecializedFP8ILi3ENS5_IJNS4_1CILi2EEENSA_ILi1EEESC_EEENS1_35KernelTmaWarpSpecializedCooperativeEEENS5_IJNSA_ILi256EEENSA_ILi128EEENSA_ILi32EEEEEENS_12float_e5m2_tENS5_IJlSC_lEEESK_SL_NS4_8TiledMMAINS4_8MMA_AtomIJNS4_4SM904GMMA31MMA_64x128x32_F32E5M2E5M2_SS_TNILNSP_7ScaleInE1ELSR_1EEEEEENS4_6LayoutISD_NS5_IJSC_NSA_ILi0EEESV_EEEEENS5_IJNS4_10UnderscoreESY_SY_EEEEENS4_13SM90_TMA_LOADENS4_14ComposedLayoutINS4_7SwizzleILi1ELi4ELi3EEENS4_18smem_ptr_flag_bitsILi8EEENSU_INS5_IJNSA_ILi8EEESI_EEENS5_IJSI_SC_EEEEEEEvNS4_8identityENS4_23SM90_TMA_LOAD_MULTICASTES1B_vS1C_EENS_8epilogue10collective6detail29Sm90TmaWarpSpecializedAdapterINS1G_15DefaultEpilogueISK_SL_SL_NS1F_6thread17LinearCombinationISK_Li1EffLNS1K_9ScaleType4KindE0ELNS_15FloatRoundStyleE2ESK_EENS1_15EpilogueDefaultEEEEEvvEEEEvNT_6ParamsE --------------------------
	.section	.nv.constant0._ZN7cutlass13device_kernelINS_4gemm6kernel13GemmUniversalIN4cute5tupleIJiiiiEEENS1_10collective13CollectiveMmaINS1_37MainloopSm90TmaGmmaWarpSpecializedFP8ILi3ENS5_IJNS4_1CILi2EEENSA_ILi1EEESC_EEENS1_35KernelTmaWarpSpecializedCooperativeEEENS5_IJNSA_ILi256EEENSA_ILi128EEENSA_ILi32EEEEEENS_12float_e5m2_tENS5_IJlSC_lEEESK_SL_NS4_8TiledMMAINS4_8MMA_AtomIJNS4_4SM904GMMA31MMA_64x128x32_F32E5M2E5M2_SS_TNILNSP_7ScaleInE1ELSR_1EEEEEENS4_6LayoutISD_NS5_IJSC_NSA_ILi0EEESV_EEEEENS5_IJNS4_10UnderscoreESY_SY_EEEEENS4_13SM90_TMA_LOADENS4_14ComposedLayoutINS4_7SwizzleILi1ELi4ELi3EEENS4_18smem_ptr_flag_bitsILi8EEENSU_INS5_IJNSA_ILi8EEESI_EEENS5_IJSI_SC_EEEEEEEvNS4_8identityENS4_23SM90_TMA_LOAD_MULTICASTES1B_vS1C_EENS_8epilogue10collective6detail29Sm90TmaWarpSpecializedAdapterINS1G_15DefaultEpilogueISK_SL_SL_NS1F_6thread17LinearCombinationISK_Li1EffLNS1K_9ScaleType4KindE0ELNS_15FloatRoundStyleE2ESK_EENS1_15EpilogueDefaultEEEEEvvEEEEvNT_6ParamsE,"a",@progbits
	.sectionflags	@""
	.align	4
.nv.constant0._ZN7cutlass13device_kernelINS_4gemm6kernel13GemmUniversalIN4cute5tupleIJiiiiEEENS1_10collective13CollectiveMmaINS1_37MainloopSm90TmaGmmaWarpSpecializedFP8ILi3ENS5_IJNS4_1CILi2EEENSA_ILi1EEESC_EEENS1_35KernelTmaWarpSpecializedCooperativeEEENS5_IJNSA_ILi256EEENSA_ILi128EEENSA_ILi32EEEEEENS_12float_e5m2_tENS5_IJlSC_lEEESK_SL_NS4_8TiledMMAINS4_8MMA_AtomIJNS4_4SM904GMMA31MMA_64x128x32_F32E5M2E5M2_SS_TNILNSP_7ScaleInE1ELSR_1EEEEEENS4_6LayoutISD_NS5_IJSC_NSA_ILi0EEESV_EEEEENS5_IJNS4_10UnderscoreESY_SY_EEEEENS4_13SM90_TMA_LOADENS4_14ComposedLayoutINS4_7SwizzleILi1ELi4ELi3EEENS4_18smem_ptr_flag_bitsILi8EEENSU_INS5_IJNSA_ILi8EEESI_EEENS5_IJSI_SC_EEEEEEEvNS4_8identityENS4_23SM90_TMA_LOAD_MULTICASTES1B_vS1C_EENS_8epilogue10collective6detail29Sm90TmaWarpSpecializedAdapterINS1G_15DefaultEpilogueISK_SL_SL_NS1F_6thread17LinearCombinationISK_Li1EffLNS1K_9ScaleType4KindE0ELNS_15FloatRoundStyleE2ESK_EENS1_15EpilogueDefaultEEEEEvvEEEEvNT_6ParamsE:
	.zero		1664


//--------------------- SYMBOLS --------------------------

	.type		.nv.reservedSmem.offset0,@object
	.size		.nv.reservedSmem.offset0,0x4
